// auto-generated by cutlass_sweep.gemm — config: {"arch": "sm_90", "cluster_m": 2, "cluster_n": 2, "dtype": "e4m3", "stages": 3, "tile_k": 32, "tile_m": 128, "tile_n": 256}
#include "cutlass/cutlass.h"
#include "cutlass/gemm/collective/collective_builder.hpp"
#include "cutlass/gemm/device/gemm_universal_adapter.h"
#include "cutlass/gemm/kernel/gemm_universal.hpp"
#include "cutlass/epilogue/collective/collective_builder.hpp"

using ElemA = cutlass::float_e4m3_t;
using ElemB = cutlass::float_e4m3_t;
using ElemCD = cutlass::float_e4m3_t;
using Acc  = float;
using TileShape    = cute::Shape<cute::_128, cute::_256, cute::_32>;
using ClusterShape = cute::Shape<cute::_2, cute::_2, cute::_1>;

using CollectiveEpilogue = typename cutlass::epilogue::collective::CollectiveBuilder<
    cutlass::arch::Sm90, cutlass::arch::OpClassTensorOp,
    TileShape, ClusterShape,
    cutlass::epilogue::collective::EpilogueTileAuto,
    Acc, Acc,
    ElemCD, cutlass::layout::RowMajor, 128 / cutlass::sizeof_bits<ElemCD>::value,
    ElemCD, cutlass::layout::RowMajor, 128 / cutlass::sizeof_bits<ElemCD>::value,
    cutlass::epilogue::collective::EpilogueScheduleAuto
  >::CollectiveOp;

using CollectiveMainloop = typename cutlass::gemm::collective::CollectiveBuilder<
    cutlass::arch::Sm90, cutlass::arch::OpClassTensorOp,
    ElemA, cutlass::layout::RowMajor, 128 / cutlass::sizeof_bits<ElemA>::value,
    ElemB, cutlass::layout::ColumnMajor, 128 / cutlass::sizeof_bits<ElemB>::value,
    Acc,
    TileShape, ClusterShape,
    cutlass::gemm::collective::StageCount<3>,
    cutlass::gemm::collective::KernelScheduleAuto
  >::CollectiveOp;

using GemmKernel = cutlass::gemm::kernel::GemmUniversal<
    cute::Shape<int,int,int,int>,
    CollectiveMainloop,
    CollectiveEpilogue
>;
using Gemm = cutlass::gemm::device::GemmUniversalAdapter<GemmKernel>;

// Force the device kernel symbol into the cubin without needing a host main.
auto* _anchor = &cutlass::device_kernel<GemmKernel>;


// ===== COMPILED SASS (sm_90a) =====

	.target	sm_90a

	.elftype	@"ET_EXEC"


//--------------------- .note.nv.tkinfo           --------------------------
	.section	.note.nv.tkinfo,"",@"SHT_NOTE"
	.sectionflags	@"SHF_NOTE_NV_TKINFO"
	.tkinfo
        /*0018*/ 	.word	0x00000002
        /*0030*/ 	.string	""
        /*0030*/ 	.string	"ptxas"
        /*0030*/ 	.string	"Cuda compilation tools, release 13.0, V13.0.88"
        /*0030*/ 	.string	"Build cuda_13.0.r13.0/compiler.36424714_0"
        /*0030*/ 	.string	"-arch sm_90a -m 64 "



//--------------------- .note.nv.cuinfo           --------------------------
	.section	.note.nv.cuinfo,"",@"SHT_NOTE"
	.sectionflags	@"SHF_NOTE_NV_CUINFO"
        /*0018*/ 	.short	0x0002
        /*001a*/ 	.short	0x005a
        /*001c*/ 	.short	0x0082
	.zero		2


//--------------------- .nv.info                  --------------------------
	.section	.nv.info,"",@"SHT_CUDA_INFO"
	.align	4


	//----- nvinfo : EIATTR_REGCOUNT
	.align		4
        /*0000*/ 	.byte	0x04, 0x2f
        /*0002*/ 	.short	(.L_12 - .L_11)
	.align		4
.L_11:
        /*0004*/ 	.word	index@(_ZN7cutlass13device_kernelINS_4gemm6kernel13GemmUniversalIN4cute5tupleIJiiiiEEENS1_10collective13CollectiveMmaINS1_37MainloopSm90TmaGmmaWarpSpecializedFP8ILi3ENS5_IJNS4_1CILi2EEESB_NSA_ILi1EEEEEENS1_35KernelTmaWarpSpecializedCooperativeEEENS5_IJNSA_ILi128EEENSA_ILi256EEENSA_ILi32EEEEEENS_12float_e4m3_tENS5_IJlSC_lEEESK_SL_NS4_8TiledMMAINS4_8MMA_AtomIJNS4_4SM904GMMA31MMA_64x256x32_F32E4M3E4M3_SS_TNILNSP_7ScaleInE1ELSR_1EEEEEENS4_6LayoutINS5_IJSB_SC_SC_EEENS5_IJSC_NSA_ILi0EEESW_EEEEENS5_IJNS4_10UnderscoreESZ_SZ_EEEEENS4_23SM90_TMA_LOAD_MULTICASTENS4_14ComposedLayoutINS4_7SwizzleILi1ELi4ELi3EEENS4_18smem_ptr_flag_bitsILi8EEENSU_INS5_IJNSA_ILi8EEESI_EEENS5_IJSI_SC_EEEEEEEvNS4_8identityES12_S1C_vS1D_EENS_8epilogue10collective6detail29Sm90TmaWarpSpecializedAdapterINS1G_15DefaultEpilogueISK_SL_SL_NS1F_6thread17LinearCombinationISK_Li1EffLNS1K_9ScaleType4KindE0ELNS_15FloatRoundStyleE2ESK_EENS1_15EpilogueDefaultEEEEEvvEEEEvNT_6ParamsE)
        /*0008*/ 	.word	0x000000a8


	//----- nvinfo : EIATTR_FRAME_SIZE
	.align		4
.L_12:
        /*000c*/ 	.byte	0x04, 0x11
        /*000e*/ 	.short	(.L_14 - .L_13)
	.align		4
.L_13:
        /*0010*/ 	.word	index@(_ZN7cutlass13device_kernelINS_4gemm6kernel13GemmUniversalIN4cute5tupleIJiiiiEEENS1_10collective13CollectiveMmaINS1_37MainloopSm90TmaGmmaWarpSpecializedFP8ILi3ENS5_IJNS4_1CILi2EEESB_NSA_ILi1EEEEEENS1_35KernelTmaWarpSpecializedCooperativeEEENS5_IJNSA_ILi128EEENSA_ILi256EEENSA_ILi32EEEEEENS_12float_e4m3_tENS5_IJlSC_lEEESK_SL_NS4_8TiledMMAINS4_8MMA_AtomIJNS4_4SM904GMMA31MMA_64x256x32_F32E4M3E4M3_SS_TNILNSP_7ScaleInE1ELSR_1EEEEEENS4_6LayoutINS5_IJSB_SC_SC_EEENS5_IJSC_NSA_ILi0EEESW_EEEEENS5_IJNS4_10UnderscoreESZ_SZ_EEEEENS4_23SM90_TMA_LOAD_MULTICASTENS4_14ComposedLayoutINS4_7SwizzleILi1ELi4ELi3EEENS4_18smem_ptr_flag_bitsILi8EEENSU_INS5_IJNSA_ILi8EEESI_EEENS5_IJSI_SC_EEEEEEEvNS4_8identityES12_S1C_vS1D_EENS_8epilogue10collective6detail29Sm90TmaWarpSpecializedAdapterINS1G_15DefaultEpilogueISK_SL_SL_NS1F_6thread17LinearCombinationISK_Li1EffLNS1K_9ScaleType4KindE0ELNS_15FloatRoundStyleE2ESK_EENS1_15EpilogueDefaultEEEEEvvEEEEvNT_6ParamsE)
        /*0014*/ 	.word	0x00000108


	//----- nvinfo : EIATTR_MIN_STACK_SIZE
	.align		4
.L_14:
        /*0018*/ 	.byte	0x04, 0x12
        /*001a*/ 	.short	(.L_16 - .L_15)
	.align		4
.L_15:
        /*001c*/ 	.word	index@(_ZN7cutlass13device_kernelINS_4gemm6kernel13GemmUniversalIN4cute5tupleIJiiiiEEENS1_10collective13CollectiveMmaINS1_37MainloopSm90TmaGmmaWarpSpecializedFP8ILi3ENS5_IJNS4_1CILi2EEESB_NSA_ILi1EEEEEENS1_35KernelTmaWarpSpecializedCooperativeEEENS5_IJNSA_ILi128EEENSA_ILi256EEENSA_ILi32EEEEEENS_12float_e4m3_tENS5_IJlSC_lEEESK_SL_NS4_8TiledMMAINS4_8MMA_AtomIJNS4_4SM904GMMA31MMA_64x256x32_F32E4M3E4M3_SS_TNILNSP_7ScaleInE1ELSR_1EEEEEENS4_6LayoutINS5_IJSB_SC_SC_EEENS5_IJSC_NSA_ILi0EEESW_EEEEENS5_IJNS4_10UnderscoreESZ_SZ_EEEEENS4_23SM90_TMA_LOAD_MULTICASTENS4_14ComposedLayoutINS4_7SwizzleILi1ELi4ELi3EEENS4_18smem_ptr_flag_bitsILi8EEENSU_INS5_IJNSA_ILi8EEESI_EEENS5_IJSI_SC_EEEEEEEvNS4_8identityES12_S1C_vS1D_EENS_8epilogue10collective6detail29Sm90TmaWarpSpecializedAdapterINS1G_15DefaultEpilogueISK_SL_SL_NS1F_6thread17LinearCombinationISK_Li1EffLNS1K_9ScaleType4KindE0ELNS_15FloatRoundStyleE2ESK_EENS1_15EpilogueDefaultEEEEEvvEEEEvNT_6ParamsE)
        /*0020*/ 	.word	0x00000108
.L_16:


//--------------------- .nv.compat                --------------------------
	.section	.nv.compat,"",@"SHT_CUDA_COMPAT_INFO"
	.align	4
        /*0000*/ 	.byte	0x02, 0x09, 0x01, 0x00, 0x02, 0x02, 0x04, 0x00, 0x02, 0x05, 0x05, 0x00, 0x03, 0x07, 0x01, 0x01
        /*0010*/ 	.byte	0x02, 0x03, 0x01, 0x00, 0x02, 0x06, 0x01, 0x00, 0x04, 0x0b, 0x08, 0x00, 0x00, 0x00, 0x00, 0x00
        /*0020*/ 	.byte	0x00, 0x00, 0x00, 0x00


//--------------------- .nv.info._ZN7cutlass13device_kernelINS_4gemm6kernel13GemmUniversalIN4cute5tupleIJiiiiEEENS1_10collective13CollectiveMmaINS1_37MainloopSm90TmaGmmaWarpSpecializedFP8ILi3ENS5_IJNS4_1CILi2EEESB_NSA_ILi1EEEEEENS1_35KernelTmaWarpSpecializedCooperativeEEENS5_IJNSA_ILi128EEENSA_ILi256EEENSA_ILi32EEEEEENS_12float_e4m3_tENS5_IJlSC_lEEESK_SL_NS4_8TiledMMAINS4_8MMA_AtomIJNS4_4SM904GMMA31MMA_64x256x32_F32E4M3E4M3_SS_TNILNSP_7ScaleInE1ELSR_1EEEEEENS4_6LayoutINS5_IJSB_SC_SC_EEENS5_IJSC_NSA_ILi0EEESW_EEEEENS5_IJNS4_10UnderscoreESZ_SZ_EEEEENS4_23SM90_TMA_LOAD_MULTICASTENS4_14ComposedLayoutINS4_7SwizzleILi1ELi4ELi3EEENS4_18smem_ptr_flag_bitsILi8EEENSU_INS5_IJNSA_ILi8EEESI_EEENS5_IJSI_SC_EEEEEEEvNS4_8identityES12_S1C_vS1D_EENS_8epilogue10collective6detail29Sm90TmaWarpSpecializedAdapterINS1G_15DefaultEpilogueISK_SL_SL_NS1F_6thread17LinearCombinationISK_Li1EffLNS1K_9ScaleType4KindE0ELNS_15FloatRoundStyleE2ESK_EENS1_15EpilogueDefaultEEEEEvvEEEEvNT_6ParamsE --------------------------
	.section	.nv.info._ZN7cutlass13device_kernelINS_4gemm6kernel13GemmUniversalIN4cute5tupleIJiiiiEEENS1_10collective13CollectiveMmaINS1_37MainloopSm90TmaGmmaWarpSpecializedFP8ILi3ENS5_IJNS4_1CILi2EEESB_NSA_ILi1EEEEEENS1_35KernelTmaWarpSpecializedCooperativeEEENS5_IJNSA_ILi128EEENSA_ILi256EEENSA_ILi32EEEEEENS_12float_e4m3_tENS5_IJlSC_lEEESK_SL_NS4_8TiledMMAINS4_8MMA_AtomIJNS4_4SM904GMMA31MMA_64x256x32_F32E4M3E4M3_SS_TNILNSP_7ScaleInE1ELSR_1EEEEEENS4_6LayoutINS5_IJSB_SC_SC_EEENS5_IJSC_NSA_ILi0EEESW_EEEEENS5_IJNS4_10UnderscoreESZ_SZ_EEEEENS4_23SM90_TMA_LOAD_MULTICASTENS4_14ComposedLayoutINS4_7SwizzleILi1ELi4ELi3EEENS4_18smem_ptr_flag_bitsILi8EEENSU_INS5_IJNSA_ILi8EEESI_EEENS5_IJSI_SC_EEEEEEEvNS4_8identityES12_S1C_vS1D_EENS_8epilogue10collective6detail29Sm90TmaWarpSpecializedAdapterINS1G_15DefaultEpilogueISK_SL_SL_NS1F_6thread17LinearCombinationISK_Li1EffLNS1K_9ScaleType4KindE0ELNS_15FloatRoundStyleE2ESK_EENS1_15EpilogueDefaultEEEEEvvEEEEvNT_6ParamsE,"",@"SHT_CUDA_INFO"
	.sectionflags	@""
	.align	4


	//----- nvinfo : EIATTR_CUDA_API_VERSION
	.align		4
        /*0000*/ 	.byte	0x04, 0x37
        /*0002*/ 	.short	(.L_18 - .L_17)
.L_17:
        /*0004*/ 	.word	0x00000082


	//----- nvinfo : EIATTR_KPARAM_INFO
	.align		4
.L_18:
        /*0008*/ 	.byte	0x04, 0x17
        /*000a*/ 	.short	(.L_20 - .L_19)
.L_19:
        /*000c*/ 	.word	0x00000000
        /*0010*/ 	.short	0x0000
        /*0012*/ 	.short	0x0070
        /*0014*/ 	.byte	0x00, 0xf0, 0x01, 0x10


	//----- nvinfo : EIATTR_SPARSE_MMA_MASK
	.align		4
.L_20:
        /*0018*/ 	.byte	0x03, 0x50
        /*001a*/ 	.short	0x0000


	//----- nvinfo : EIATTR_MAXREG_COUNT
	.align		4
        /*001c*/ 	.byte	0x03, 0x1b
        /*001e*/ 	.short	0x00a8


	//----- nvinfo : EIATTR_NUM_BARRIERS
	.align		4
        /*0020*/ 	.byte	0x02, 0x4c
        /*0022*/ 	.byte	0x01
	.zero		1


	//----- nvinfo : EIATTR_ANNOTATIONS
	.align		4
        /*0024*/ 	.byte	0x04, 0x55
        /*0026*/ 	.short	(.L_22 - .L_21)


	//   ....[0]....
.L_21:
        /*0028*/ 	.word	0x00000001
        /*002c*/ 	.byte	0xf0, 0x06, 0x00, 0x00, 0x01, 0x00, 0x00, 0x00, 0xe0, 0x07, 0x00, 0x00, 0x01, 0x00, 0x00, 0x00
        /* <DEDUP_REMOVED lines=198> */
        /*0c9c*/ 	.byte	0xf0, 0x02, 0x01, 0x00


	//----- nvinfo : EIATTR_MERCURY_ISA_VERSION
	.align		4
.L_22:
        /*0ca0*/ 	.byte	0x03, 0x5f
        /*0ca2*/ 	.short	0x0101


	//----- nvinfo : EIATTR_INT_WARP_WIDE_INSTR_OFFSETS
	.align		4
        /*0ca4*/ 	.byte	0x04, 0x31
        /*0ca6*/ 	.short	(.L_24 - .L_23)


	//   ....[0]....
.L_23:
        /*0ca8*/ 	.word	0x00000530


	//   ....[1]....
        /*0cac*/ 	.word	0x00000550


	//   ....[2]....
        /*0cb0*/ 	.word	0x000006c0


	//----- nvinfo : EIATTR_COOP_GROUP_MASK_REGIDS
	.align		4
.L_24:
        /*0cb4*/ 	.byte	0x04, 0x29
        /*0cb6*/ 	.short	(.L_26 - .L_25)


	//   ....[0]....
.L_25:
        /*0cb8*/ 	.word	0xffffffff


	//   ....[1]....
        /*0cbc*/ 	.word	0xffffffff


	//   ....[2]....
        /*0cc0*/ 	.word	0xffffffff


	//   ....[3]....
        /*0cc4*/ 	.word	0xffffffff


	//   ....[4]....
        /*0cc8*/ 	.word	0xffffffff


	//   ....[5]....
        /*0ccc*/ 	.word	0xffffffff


	//----- nvinfo : EIATTR_COOP_GROUP_INSTR_OFFSETS
	.align		4
.L_26:
        /*0cd0*/ 	.byte	0x04, 0x28
        /*0cd2*/ 	.short	(.L_28 - .L_27)


	//   ....[0]....
.L_27:
        /*0cd4*/ 	.word	0x00000070


	//   ....[1]....
        /*0cd8*/ 	.word	0x00000080


	//   ....[2]....
        /*0cdc*/ 	.word	0x000001a0


	//   ....[3]....
        /*0ce0*/ 	.word	0x000003a0


	//   ....[4]....
        /*0ce4*/ 	.word	0x00000820


	//   ....[5]....
        /*0ce8*/ 	.word	0x000015a0


	//----- nvinfo : EIATTR_REG_RECONFIG
	.align		4
.L_28:
        /*0cec*/ 	.byte	0x01, 0x54
	.zero		2


	//----- nvinfo : EIATTR_MBARRIER_INSTR_OFFSETS
	.align		4
        /*0cf0*/ 	.byte	0x04, 0x39
        /*0cf2*/ 	.short	(.L_30 - .L_29)


	//   ....[0]....
.L_29:
        /*0cf4*/ 	.word	0x00000320
        /*0cf8*/ 	.word	0x000000ff
        /*0cfc*/ 	.word	0x00000000
        /*0d00*/ 	.short	0x0100
        /*0d02*/ 	.byte	0x09
	.zero		1


	//   ....[1]....
        /*0d04*/ 	.word	0x00000330
        /*0d08*/ 	.word	0x000000ff
        /*0d0c*/ 	.word	0x00000018
        /*0d10*/ 	.short	0x0100
        /*0d12*/ 	.byte	0x09
	.zero		1


	//   ....[2]....
        /*0d14*/ 	.word	0x00000340
        /*0d18*/ 	.word	0x000000ff
        /*0d1c*/ 	.word	0x00000008
        /*0d20*/ 	.short	0x0100
        /*0d22*/ 	.byte	0x09
	.zero		1


	//   ....[3]....
        /*0d24*/ 	.word	0x00000350
        /*0d28*/ 	.word	0x000000ff
        /*0d2c*/ 	.word	0x00000020
        /*0d30*/ 	.short	0x0100
        /*0d32*/ 	.byte	0x09
	.zero		1


	//   ....[4]....
        /*0d34*/ 	.word	0x00000360
        /*0d38*/ 	.word	0x000000ff
        /*0d3c*/ 	.word	0x00000010
        /*0d40*/ 	.short	0x0100
        /*0d42*/ 	.byte	0x09
	.zero		1


	//   ....[5]....
        /*0d44*/ 	.word	0x00000370
        /*0d48*/ 	.word	0x000000ff
        /*0d4c*/ 	.word	0x00000028
        /*0d50*/ 	.short	0x0100
        /*0d52*/ 	.byte	0x09
	.zero		1


	//   ....[6]....
        /*0d54*/ 	.word	0x00000750
        /*0d58*/ 	.word	0x000000ff
        /*0d5c*/ 	.word	0x00000040
        /*0d60*/ 	.short	0x0100
        /*0d62*/ 	.byte	0x06
	.zero		1


	//   ....[7]....
        /*0d64*/ 	.word	0x000007c0
        /*0d68*/ 	.word	0x000000ff
        /*0d6c*/ 	.word	0x00000048
        /*0d70*/ 	.short	0x0100
        /*0d72*/ 	.byte	0x06
	.zero		1


	//   ....[8]....
        /*0d74*/ 	.word	0x00001db0
        /*0d78*/ 	.word	0x000000ff
        /*0d7c*/ 	.word	0x00000000
        /*0d80*/ 	.short	0x010a
        /*0d82*/ 	.byte	0x06
	.zero		1


	//   ....[9]....
        /*0d84*/ 	.word	0x00001df0
        /*0d88*/ 	.word	0x000000ff
        /*0d8c*/ 	.word	0x00000000
        /*0d90*/ 	.short	0x010a
        /*0d92*/ 	.byte	0x06
	.zero		1


	//   ....[10]....
        /*0d94*/ 	.word	0x00002fb0
        /*0d98*/ 	.word	0x000000ff
        /*0d9c*/ 	.word	0x00000000
        /*0da0*/ 	.short	0x010a
        /*0da2*/ 	.byte	0x09
	.zero		1


	//   ....[11]....
        /*0da4*/ 	.word	0x00002ff0
        /*0da8*/ 	.word	0x000000ff
        /*0dac*/ 	.word	0x00000000
        /*0db0*/ 	.short	0x010a
        /*0db2*/ 	.byte	0x09
	.zero		1


	//   ....[12]....
        /*0db4*/ 	.word	0x00004030
        /*0db8*/ 	.word	0x000000e5
        /*0dbc*/ 	.word	0x00000000
        /*0dc0*/ 	.short	0x0101
        /*0dc2*/ 	.byte	0x3f
	.zero		1


	//   ....[13]....
        /*0dc4*/ 	.word	0x00005250
        /*0dc8*/ 	.word	0x00000018
        /*0dcc*/ 	.word	0x00000000
        /*0dd0*/ 	.short	0x0101
        /*0dd2*/ 	.byte	0x3f
	.zero		1


	//   ....[14]....
        /*0dd4*/ 	.word	0x0000f560
        /*0dd8*/ 	.word	0x0000000b
        /*0ddc*/ 	.word	0x00000018
        /*0de0*/ 	.short	0x010a
        /*0de2*/ 	.byte	0x3f
	.zero		1


	//   ....[15]....
        /*0de4*/ 	.word	0x0000f950
        /*0de8*/ 	.word	0x00000004
        /*0dec*/ 	.word	0x00000048
        /*0df0*/ 	.short	0x0101
        /*0df2*/ 	.byte	0x3f
	.zero		1


	//   ....[16]....
        /*0df4*/ 	.word	0x000100d0
        /*0df8*/ 	.word	0x00000007
        /*0dfc*/ 	.word	0x00000000
        /*0e00*/ 	.short	0x010a
        /*0e02*/ 	.byte	0x3f
	.zero		1


	//   ....[17]....
        /*0e04*/ 	.word	0x00010150
        /*0e08*/ 	.word	0x00000009
        /*0e0c*/ 	.word	0x00000000
        /*0e10*/ 	.short	0x010a
        /*0e12*/ 	.byte	0x3f
	.zero		1


	//   ....[18]....
        /*0e14*/ 	.word	0x000101e0
        /*0e18*/ 	.word	0x00000003
        /*0e1c*/ 	.word	0x00000000
        /*0e20*/ 	.short	0x010a
        /*0e22*/ 	.byte	0x3f
	.zero		1


	//   ....[19]....
        /*0e24*/ 	.word	0x00010250
        /*0e28*/ 	.word	0x00000003
        /*0e2c*/ 	.word	0x00000000
        /*0e30*/ 	.short	0x010a
        /*0e32*/ 	.byte	0x3f
	.zero		1


	//   ....[20]....
        /*0e34*/ 	.word	0x000102c0
        /*0e38*/ 	.word	0x00000000
        /*0e3c*/ 	.word	0x00000000
        /*0e40*/ 	.short	0x010a
        /*0e42*/ 	.byte	0x3f
	.zero		1


	//   ....[21]....
        /*0e44*/ 	.word	0x000103a0
        /*0e48*/ 	.word	0x0000000b
        /*0e4c*/ 	.word	0x00000018
        /*0e50*/ 	.short	0x010a
        /*0e52*/ 	.byte	0x3f
	.zero		1


	//   ....[22]....
        /*0e54*/ 	.word	0x00010470
        /*0e58*/ 	.word	0x00000007
        /*0e5c*/ 	.word	0x00000000
        /*0e60*/ 	.short	0x010a
        /*0e62*/ 	.byte	0x3f
	.zero		1


	//   ....[23]....
        /*0e64*/ 	.word	0x000104c0
        /*0e68*/ 	.word	0x00000009
        /*0e6c*/ 	.word	0x00000000
        /*0e70*/ 	.short	0x010a
        /*0e72*/ 	.byte	0x3f
	.zero		1


	//----- nvinfo : EIATTR_NUM_MBARRIERS
	.align		4
.L_30:
        /*0e74*/ 	.byte	0x03, 0x38
        /*0e76*/ 	.short	0x0008


	//----- nvinfo : EIATTR_EXIT_INSTR_OFFSETS
	.align		4
        /*0e78*/ 	.byte	0x04, 0x1c
        /*0e7a*/ 	.short	(.L_32 - .L_31)


	//   ....[0]....
.L_31:
        /*0e7c*/ 	.word	0x000009b0


	//   ....[1]....
        /*0e80*/ 	.word	0x00001240


	//   ....[2]....
        /*0e84*/ 	.word	0x0000eb70


	//   ....[3]....
        /*0e88*/ 	.word	0x0000f100


	//   ....[4]....
        /*0e8c*/ 	.word	0x00010230


	//----- nvinfo : EIATTR_MAX_THREADS
	.align		4
.L_32:
        /*0e90*/ 	.byte	0x04, 0x05
        /*0e92*/ 	.short	(.L_34 - .L_33)
.L_33:
        /*0e94*/ 	.word	0x00000180
        /*0e98*/ 	.word	0x00000001
        /*0e9c*/ 	.word	0x00000001


	//----- nvinfo : EIATTR_CRS_STACK_SIZE
	.align		4
.L_34:
        /*0ea0*/ 	.byte	0x04, 0x1e
        /*0ea2*/ 	.short	(.L_36 - .L_35)
.L_35:
        /*0ea4*/ 	.word	0x00000000


	//----- nvinfo : EIATTR_CBANK_PARAM_SIZE
	.align		4
.L_36:
        /*0ea8*/ 	.byte	0x03, 0x19
        /*0eaa*/ 	.short	0x0470


	//----- nvinfo : EIATTR_PARAM_CBANK
	.align		4
        /*0eac*/ 	.byte	0x04, 0x0a
        /*0eae*/ 	.short	(.L_38 - .L_37)
	.align		4
.L_37:
        /*0eb0*/ 	.word	index@(.nv.constant0._ZN7cutlass13device_kernelINS_4gemm6kernel13GemmUniversalIN4cute5tupleIJiiiiEEENS1_10collective13CollectiveMmaINS1_37MainloopSm90TmaGmmaWarpSpecializedFP8ILi3ENS5_IJNS4_1CILi2EEESB_NSA_ILi1EEEEEENS1_35KernelTmaWarpSpecializedCooperativeEEENS5_IJNSA_ILi128EEENSA_ILi256EEENSA_ILi32EEEEEENS_12float_e4m3_tENS5_IJlSC_lEEESK_SL_NS4_8TiledMMAINS4_8MMA_AtomIJNS4_4SM904GMMA31MMA_64x256x32_F32E4M3E4M3_SS_TNILNSP_7ScaleInE1ELSR_1EEEEEENS4_6LayoutINS5_IJSB_SC_SC_EEENS5_IJSC_NSA_ILi0EEESW_EEEEENS5_IJNS4_10UnderscoreESZ_SZ_EEEEENS4_23SM90_TMA_LOAD_MULTICASTENS4_14ComposedLayoutINS4_7SwizzleILi1ELi4ELi3EEENS4_18smem_ptr_flag_bitsILi8EEENSU_INS5_IJNSA_ILi8EEESI_EEENS5_IJSI_SC_EEEEEEEvNS4_8identityES12_S1C_vS1D_EENS_8epilogue10collective6detail29Sm90TmaWarpSpecializedAdapterINS1G_15DefaultEpilogueISK_SL_SL_NS1F_6thread17LinearCombinationISK_Li1EffLNS1K_9ScaleType4KindE0ELNS_15FloatRoundStyleE2ESK_EENS1_15EpilogueDefaultEEEEEvvEEEEvNT_6ParamsE)
        /*0eb4*/ 	.short	0x0210
        /*0eb6*/ 	.short	0x0470


	//----- nvinfo : EIATTR_SW_WAR
	.align		4
.L_38:
        /*0eb8*/ 	.byte	0x04, 0x36
        /*0eba*/ 	.short	(.L_40 - .L_39)
.L_39:
        /*0ebc*/ 	.word	0x00000008
.L_40:


//--------------------- .nv.callgraph             --------------------------
	.section	.nv.callgraph,"",@"SHT_CUDA_CALLGRAPH"
	.align	4
	.sectionentsize	8
	.align		4
        /*0000*/ 	.word	0x00000000
	.align		4
        /*0004*/ 	.word	0xffffffff
	.align		4
        /*0008*/ 	.word	0x00000000
	.align		4
        /*000c*/ 	.word	0xfffffffe
	.align		4
        /*0010*/ 	.word	0x00000000
	.align		4
        /*0014*/ 	.word	0xfffffffd
	.align		4
        /*0018*/ 	.word	0x00000000
	.align		4
        /*001c*/ 	.word	0xfffffffc


//--------------------- .nv.constant4             --------------------------
	.section	.nv.constant4,"a",@progbits
	.align	8
	.align		8
.nv.constant4:
        /*0000*/ 	.dword	_ZN39_INTERNAL_53c19f67_4_k_cu_b6d89db2_52164cuda3std3__45__cpo5beginE
	.align		8
        /*0008*/ 	.dword	_ZN39_INTERNAL_53c19f67_4_k_cu_b6d89db2_52164cuda3std3__45__cpo3endE
	.align		8
        /*0010*/ 	.dword	_ZN39_INTERNAL_53c19f67_4_k_cu_b6d89db2_52164cuda3std3__45__cpo6cbeginE
	.align		8
        /*0018*/ 	.dword	_ZN39_INTERNAL_53c19f67_4_k_cu_b6d89db2_52164cuda3std3__45__cpo4cendE
	.align		8
        /*0020*/ 	.dword	_ZN39_INTERNAL_53c19f67_4_k_cu_b6d89db2_52164cuda3std3__441_GLOBAL__N__53c19f67_4_k_cu_b6d89db2_52166ignoreE
	.align		8
        /*0028*/ 	.dword	_ZN39_INTERNAL_53c19f67_4_k_cu_b6d89db2_52164cuda3std3__419piecewise_constructE
	.align		8
        /*0030*/ 	.dword	_ZN39_INTERNAL_53c19f67_4_k_cu_b6d89db2_52164cuda3std3__48in_placeE
	.align		8
        /*0038*/ 	.dword	_ZN39_INTERNAL_53c19f67_4_k_cu_b6d89db2_52164cuda3std6ranges3__45__cpo4swapE
	.align		8
        /*0040*/ 	.dword	_ZN39_INTERNAL_53c19f67_4_k_cu_b6d89db2_52164cuda3std6ranges3__45__cpo9iter_moveE
	.align		8
        /*0048*/ 	.dword	_ZN39_INTERNAL_53c19f67_4_k_cu_b6d89db2_52164cute7productE
	.align		8
        /*0050*/ 	.dword	_ZN39_INTERNAL_53c19f67_4_k_cu_b6d89db2_52164cute1_E


//--------------------- .text._ZN7cutlass13device_kernelINS_4gemm6kernel13GemmUniversalIN4cute5tupleIJiiiiEEENS1_10collective13CollectiveMmaINS1_37MainloopSm90TmaGmmaWarpSpecializedFP8ILi3ENS5_IJNS4_1CILi2EEESB_NSA_ILi1EEEEEENS1_35KernelTmaWarpSpecializedCooperativeEEENS5_IJNSA_ILi128EEENSA_ILi256EEENSA_ILi32EEEEEENS_12float_e4m3_tENS5_IJlSC_lEEESK_SL_NS4_8TiledMMAINS4_8MMA_AtomIJNS4_4SM904GMMA31MMA_64x256x32_F32E4M3E4M3_SS_TNILNSP_7ScaleInE1ELSR_1EEEEEENS4_6LayoutINS5_IJSB_SC_SC_EEENS5_IJSC_NSA_ILi0EEESW_EEEEENS5_IJNS4_10UnderscoreESZ_SZ_EEEEENS4_23SM90_TMA_LOAD_MULTICASTENS4_14ComposedLayoutINS4_7SwizzleILi1ELi4ELi3EEENS4_18smem_ptr_flag_bitsILi8EEENSU_INS5_IJNSA_ILi8EEESI_EEENS5_IJSI_SC_EEEEEEEvNS4_8identityES12_S1C_vS1D_EENS_8epilogue10collective6detail29Sm90TmaWarpSpecializedAdapterINS1G_15DefaultEpilogueISK_SL_SL_NS1F_6thread17LinearCombinationISK_Li1EffLNS1K_9ScaleType4KindE0ELNS_15FloatRoundStyleE2ESK_EENS1_15EpilogueDefaultEEEEEvvEEEEvNT_6ParamsE --------------------------
	.section	.text._ZN7cutlass13device_kernelINS_4gemm6kernel13GemmUniversalIN4cute5tupleIJiiiiEEENS1_10collective13CollectiveMmaINS1_37MainloopSm90TmaGmmaWarpSpecializedFP8ILi3ENS5_IJNS4_1CILi2EEESB_NSA_ILi1EEEEEENS1_35KernelTmaWarpSpecializedCooperativeEEENS5_IJNSA_ILi128EEENSA_ILi256EEENSA_ILi32EEEEEENS_12float_e4m3_tENS5_IJlSC_lEEESK_SL_NS4_8TiledMMAINS4_8MMA_AtomIJNS4_4SM904GMMA31MMA_64x256x32_F32E4M3E4M3_SS_TNILNSP_7ScaleInE1ELSR_1EEEEEENS4_6LayoutINS5_IJSB_SC_SC_EEENS5_IJSC_NSA_ILi0EEESW_EEEEENS5_IJNS4_10UnderscoreESZ_SZ_EEEEENS4_23SM90_TMA_LOAD_MULTICASTENS4_14ComposedLayoutINS4_7SwizzleILi1ELi4ELi3EEENS4_18smem_ptr_flag_bitsILi8EEENSU_INS5_IJNSA_ILi8EEESI_EEENS5_IJSI_SC_EEEEEEEvNS4_8identityES12_S1C_vS1D_EENS_8epilogue10collective6detail29Sm90TmaWarpSpecializedAdapterINS1G_15DefaultEpilogueISK_SL_SL_NS1F_6thread17LinearCombinationISK_Li1EffLNS1K_9ScaleType4KindE0ELNS_15FloatRoundStyleE2ESK_EENS1_15EpilogueDefaultEEEEEvvEEEEvNT_6ParamsE,"ax",@progbits
	.align	128
.text._ZN7cutlass13device_kernelINS_4gemm6kernel13GemmUniversalIN4cute5tupleIJiiiiEEENS1_10collective13CollectiveMmaINS1_37MainloopSm90TmaGmmaWarpSpecializedFP8ILi3ENS5_IJNS4_1CILi2EEESB_NSA_ILi1EEEEEENS1_35KernelTmaWarpSpecializedCooperativeEEENS5_IJNSA_ILi128EEENSA_ILi256EEENSA_ILi32EEEEEENS_12float_e4m3_tENS5_IJlSC_lEEESK_SL_NS4_8TiledMMAINS4_8MMA_AtomIJNS4_4SM904GMMA31MMA_64x256x32_F32E4M3E4M3_SS_TNILNSP_7ScaleInE1ELSR_1EEEEEENS4_6LayoutINS5_IJSB_SC_SC_EEENS5_IJSC_NSA_ILi0EEESW_EEEEENS5_IJNS4_10UnderscoreESZ_SZ_EEEEENS4_23SM90_TMA_LOAD_MULTICASTENS4_14ComposedLayoutINS4_7SwizzleILi1ELi4ELi3EEENS4_18smem_ptr_flag_bitsILi8EEENSU_INS5_IJNSA_ILi8EEESI_EEENS5_IJSI_SC_EEEEEEEvNS4_8identityES12_S1C_vS1D_EENS_8epilogue10collective6detail29Sm90TmaWarpSpecializedAdapterINS1G_15DefaultEpilogueISK_SL_SL_NS1F_6thread17LinearCombinationISK_Li1EffLNS1K_9ScaleType4KindE0ELNS_15FloatRoundStyleE2ESK_EENS1_15EpilogueDefaultEEEEEvvEEEEvNT_6ParamsE:
        .type           _ZN7cutlass13device_kernelINS_4gemm6kernel13GemmUniversalIN4cute5tupleIJiiiiEEENS1_10collective13CollectiveMmaINS1_37MainloopSm90TmaGmmaWarpSpecializedFP8ILi3ENS5_IJNS4_1CILi2EEESB_NSA_ILi1EEEEEENS1_35KernelTmaWarpSpecializedCooperativeEEENS5_IJNSA_ILi128EEENSA_ILi256EEENSA_ILi32EEEEEENS_12float_e4m3_tENS5_IJlSC_lEEESK_SL_NS4_8TiledMMAINS4_8MMA_AtomIJNS4_4SM904GMMA31MMA_64x256x32_F32E4M3E4M3_SS_TNILNSP_7ScaleInE1ELSR_1EEEEEENS4_6LayoutINS5_IJSB_SC_SC_EEENS5_IJSC_NSA_ILi0EEESW_EEEEENS5_IJNS4_10UnderscoreESZ_SZ_EEEEENS4_23SM90_TMA_LOAD_MULTICASTENS4_14ComposedLayoutINS4_7SwizzleILi1ELi4ELi3EEENS4_18smem_ptr_flag_bitsILi8EEENSU_INS5_IJNSA_ILi8EEESI_EEENS5_IJSI_SC_EEEEEEEvNS4_8identityES12_S1C_vS1D_EENS_8epilogue10collective6detail29Sm90TmaWarpSpecializedAdapterINS1G_15DefaultEpilogueISK_SL_SL_NS1F_6thread17LinearCombinationISK_Li1EffLNS1K_9ScaleType4KindE0ELNS_15FloatRoundStyleE2ESK_EENS1_15EpilogueDefaultEEEEEvvEEEEvNT_6ParamsE,@function
        .size           _ZN7cutlass13device_kernelINS_4gemm6kernel13GemmUniversalIN4cute5tupleIJiiiiEEENS1_10collective13CollectiveMmaINS1_37MainloopSm90TmaGmmaWarpSpecializedFP8ILi3ENS5_IJNS4_1CILi2EEESB_NSA_ILi1EEEEEENS1_35KernelTmaWarpSpecializedCooperativeEEENS5_IJNSA_ILi128EEENSA_ILi256EEENSA_ILi32EEEEEENS_12float_e4m3_tENS5_IJlSC_lEEESK_SL_NS4_8TiledMMAINS4_8MMA_AtomIJNS4_4SM904GMMA31MMA_64x256x32_F32E4M3E4M3_SS_TNILNSP_7ScaleInE1ELSR_1EEEEEENS4_6LayoutINS5_IJSB_SC_SC_EEENS5_IJSC_NSA_ILi0EEESW_EEEEENS5_IJNS4_10UnderscoreESZ_SZ_EEEEENS4_23SM90_TMA_LOAD_MULTICASTENS4_14ComposedLayoutINS4_7SwizzleILi1ELi4ELi3EEENS4_18smem_ptr_flag_bitsILi8EEENSU_INS5_IJNSA_ILi8EEESI_EEENS5_IJSI_SC_EEEEEEEvNS4_8identityES12_S1C_vS1D_EENS_8epilogue10collective6detail29Sm90TmaWarpSpecializedAdapterINS1G_15DefaultEpilogueISK_SL_SL_NS1F_6thread17LinearCombinationISK_Li1EffLNS1K_9ScaleType4KindE0ELNS_15FloatRoundStyleE2ESK_EENS1_15EpilogueDefaultEEEEEvvEEEEvNT_6ParamsE,(.L_x_332 - _ZN7cutlass13device_kernelINS_4gemm6kernel13GemmUniversalIN4cute5tupleIJiiiiEEENS1_10collective13CollectiveMmaINS1_37MainloopSm90TmaGmmaWarpSpecializedFP8ILi3ENS5_IJNS4_1CILi2EEESB_NSA_ILi1EEEEEENS1_35KernelTmaWarpSpecializedCooperativeEEENS5_IJNSA_ILi128EEENSA_ILi256EEENSA_ILi32EEEEEENS_12float_e4m3_tENS5_IJlSC_lEEESK_SL_NS4_8TiledMMAINS4_8MMA_AtomIJNS4_4SM904GMMA31MMA_64x256x32_F32E4M3E4M3_SS_TNILNSP_7ScaleInE1ELSR_1EEEEEENS4_6LayoutINS5_IJSB_SC_SC_EEENS5_IJSC_NSA_ILi0EEESW_EEEEENS5_IJNS4_10UnderscoreESZ_SZ_EEEEENS4_23SM90_TMA_LOAD_MULTICASTENS4_14ComposedLayoutINS4_7SwizzleILi1ELi4ELi3EEENS4_18smem_ptr_flag_bitsILi8EEENSU_INS5_IJNSA_ILi8EEESI_EEENS5_IJSI_SC_EEEEEEEvNS4_8identityES12_S1C_vS1D_EENS_8epilogue10collective6detail29Sm90TmaWarpSpecializedAdapterINS1G_15DefaultEpilogueISK_SL_SL_NS1F_6thread17LinearCombinationISK_Li1EffLNS1K_9ScaleType4KindE0ELNS_15FloatRoundStyleE2ESK_EENS1_15EpilogueDefaultEEEEEvvEEEEvNT_6ParamsE)
        .other          _ZN7cutlass13device_kernelINS_4gemm6kernel13GemmUniversalIN4cute5tupleIJiiiiEEENS1_10collective13CollectiveMmaINS1_37MainloopSm90TmaGmmaWarpSpecializedFP8ILi3ENS5_IJNS4_1CILi2EEESB_NSA_ILi1EEEEEENS1_35KernelTmaWarpSpecializedCooperativeEEENS5_IJNSA_ILi128EEENSA_ILi256EEENSA_ILi32EEEEEENS_12float_e4m3_tENS5_IJlSC_lEEESK_SL_NS4_8TiledMMAINS4_8MMA_AtomIJNS4_4SM904GMMA31MMA_64x256x32_F32E4M3E4M3_SS_TNILNSP_7ScaleInE1ELSR_1EEEEEENS4_6LayoutINS5_IJSB_SC_SC_EEENS5_IJSC_NSA_ILi0EEESW_EEEEENS5_IJNS4_10UnderscoreESZ_SZ_EEEEENS4_23SM90_TMA_LOAD_MULTICASTENS4_14ComposedLayoutINS4_7SwizzleILi1ELi4ELi3EEENS4_18smem_ptr_flag_bitsILi8EEENSU_INS5_IJNSA_ILi8EEESI_EEENS5_IJSI_SC_EEEEEEEvNS4_8identityES12_S1C_vS1D_EENS_8epilogue10collective6detail29Sm90TmaWarpSpecializedAdapterINS1G_15DefaultEpilogueISK_SL_SL_NS1F_6thread17LinearCombinationISK_Li1EffLNS1K_9ScaleType4KindE0ELNS_15FloatRoundStyleE2ESK_EENS1_15EpilogueDefaultEEEEEvvEEEEvNT_6ParamsE,@"STO_CUDA_ENTRY STV_DEFAULT"
_ZN7cutlass13device_kernelINS_4gemm6kernel13GemmUniversalIN4cute5tupleIJiiiiEEENS1_10collective13CollectiveMmaINS1_37MainloopSm90TmaGmmaWarpSpecializedFP8ILi3ENS5_IJNS4_1CILi2EEESB_NSA_ILi1EEEEEENS1_35KernelTmaWarpSpecializedCooperativeEEENS5_IJNSA_ILi128EEENSA_ILi256EEENSA_ILi32EEEEEENS_12float_e4m3_tENS5_IJlSC_lEEESK_SL_NS4_8TiledMMAINS4_8MMA_AtomIJNS4_4SM904GMMA31MMA_64x256x32_F32E4M3E4M3_SS_TNILNSP_7ScaleInE1ELSR_1EEEEEENS4_6LayoutINS5_IJSB_SC_SC_EEENS5_IJSC_NSA_ILi0EEESW_EEEEENS5_IJNS4_10UnderscoreESZ_SZ_EEEEENS4_23SM90_TMA_LOAD_MULTICASTENS4_14ComposedLayoutINS4_7SwizzleILi1ELi4ELi3EEENS4_18smem_ptr_flag_bitsILi8EEENSU_INS5_IJNSA_ILi8EEESI_EEENS5_IJSI_SC_EEEEEEEvNS4_8identityES12_S1C_vS1D_EENS_8epilogue10collective6detail29Sm90TmaWarpSpecializedAdapterINS1G_15DefaultEpilogueISK_SL_SL_NS1F_6thread17LinearCombinationISK_Li1EffLNS1K_9ScaleType4KindE0ELNS_15FloatRoundStyleE2ESK_EENS1_15EpilogueDefaultEEEEEvvEEEEvNT_6ParamsE:
[----:B------:R-:W0:Y:S02]  /*0000*/  LDC R1, c[0x0][0x28] ;  /* 0x00000a00ff017b82 */ /* 0x000e240000000800 */
[----:B0-----:R-:W-:Y:S01]  /*0010*/  VIADD R1, R1, 0xfffffef8 ;  /* 0xfffffef801017836 */ /* 0x001fe20000000000 */
[----:B------:R-:W0:Y:S01]  /*0020*/  S2R R4, SR_TID.X ;  /* 0x0000000000047919 */ /* 0x000e220000002100 */
[----:B------:R-:W-:Y:S01]  /*0030*/  ELECT P0, URZ, PT ;  /* 0x00000000003f782f */ /* 0x000fe20003800000 */
[----:B------:R-:W-:Y:S01]  /*0040*/  BSSY B0, `(.L_x_0) ;  /* 0x0000015000007945 */ /* 0x000fe20003800000 */
[--C-:B0-----:R-:W-:Y:S02]  /*0050*/  SHF.R.U32.HI R0, RZ, 0x5, R4.reuse ;  /* 0x00000005ff007819 */ /* 0x101fe40000011604 */
[----:B------:R-:W-:-:S03]  /*0060*/  SHF.R.U32.HI R2, RZ, 0x7, R4 ;  /* 0x00000007ff027819 */ /* 0x000fc60000011604 */
[----:B------:R-:W0:Y:S04]  /*0070*/  SHFL.IDX PT, R3, R0, RZ, 0x1f ;  /* 0x00001fff00037589 */ /* 0x000e2800000e0000 */
[----:B------:R-:W1:Y:S01]  /*0080*/  SHFL.IDX PT, R2, R2, RZ, 0x1f ;  /* 0x00001fff02027589 */ /* 0x000e6200000e0000 */
[----:B0-----:R-:W-:Y:S02]  /*0090*/  R2UR UR4, R3 ;  /* 0x00000000030472ca */ /* 0x001fe400000e0000 */
[----:B-1----:R-:W-:-:S11]  /*00a0*/  R2UR UR6, R2 ;  /* 0x00000000020672ca */ /* 0x002fd600000e0000 */
[----:B------:R-:W-:Y:S02]  /*00b0*/  USHF.R.S32.HI UR5, URZ, 0x1f, UR4 ;  /* 0x0000001f3f057899 */ /* 0x000fe40008011404 */
[----:B------:R-:W-:Y:S02]  /*00c0*/  ISETP.NE.OR P0, PT, RZ, UR4, !P0 ;  /* 0x00000004ff007c0c */ /* 0x000fe4000c705670 */
[----:B------:R-:W-:-:S04]  /*00d0*/  ULEA.HI UR5, UR5, UR4, URZ, 0x2 ;  /* 0x0000000405057291 */ /* 0x000fc8000f8f103f */
[----:B------:R-:W-:-:S04]  /*00e0*/  ULOP3.LUT UR5, UR5, 0xfffffffc, URZ, 0xc0, !UPT ;  /* 0xfffffffc05057892 */ /* 0x000fc8000f8ec03f */
[----:B------:R-:W-:-:S03]  /*00f0*/  UIADD3 UR8, UR4, -UR5, URZ ;  /* 0x8000000504087290 */ /* 0x000fc6000fffe03f */
[----:B------:R-:W-:Y:S09]  /*0100*/  @P0 BRA `(.L_x_1) ;  /* 0x0000000000200947 */ /* 0x000ff20003800000 */
[----:B------:R-:W-:Y:S02]  /*0110*/  ULDC.64 UR4, c[0x0][0x198] ;  /* 0x0000660000047ab9 */ /* 0x000fe40000000a00 */
[----:B------:R-:W-:Y:S02]  /*0120*/  UIADD3 UR10, UP0, UR4, 0xf0, URZ ;  /* 0x000000f0040a7890 */ /* 0x000fe4000ff1e03f */
[----:B------:R-:W-:Y:S02]  /*0130*/  UIADD3 UR4, UP1, UR4, 0x1f0, URZ ;  /* 0x000001f004047890 */ /* 0x000fe4000ff3e03f */
[----:B------:R-:W-:Y:S02]  /*0140*/  UIADD3.X UR11, URZ, UR5, URZ, UP0, !UPT ;  /* 0x000000053f0b7290 */ /* 0x000fe400087fe43f */
[----:B------:R-:W-:-:S07]  /*0150*/  UIADD3.X UR5, URZ, UR5, URZ, UP1, !UPT ;  /* 0x000000053f057290 */ /* 0x000fce0008ffe43f */
[----:B------:R0:W-:Y:S02]  /*0160*/  UTMACCTL.PF [UR10] ;  /* 0x000000000a0079b9 */ /* 0x0001e40008040000 */
[----:B------:R0:W-:Y:S02]  /*0170*/  UTMACCTL.PF [UR4] ;  /* 0x00000000040079b9 */ /* 0x0001e40008040000 */
[----:B0-----:R-:W-:Y:S01]  /*0180*/  NOP ;  /* 0x0000000000007918 */ /* 0x001fe20000000000 */
.L_x_1:
[----:B------:R-:W-:Y:S05]  /*0190*/  BSYNC B0 ;  /* 0x0000000000007941 */ /* 0x000fea0003800000 */
.L_x_0:
[----:B------:R-:W0:Y:S01]  /*01a0*/  SHFL.IDX PT, R3, R0, RZ, 0x1f ;  /* 0x00001fff00037589 */ /* 0x000e2200000e0000 */
[----:B------:R-:W-:Y:S01]  /*01b0*/  UISETP.NE.AND UP0, UPT, UR8, 0x3, UPT ;  /* 0x000000030800788c */ /* 0x000fe2000bf05270 */
[----:B------:R-:W-:Y:S01]  /*01c0*/  ISETP.NE.AND P1, PT, RZ, UR6, PT ;  /* 0x00000006ff007c0c */ /* 0x000fe2000bf25270 */
[----:B------:R-:W-:Y:S02]  /*01d0*/  UIADD3 UR10, UR6, -0x1, URZ ;  /* 0xffffffff060a7890 */ /* 0x000fe4000fffe03f */
[----:B------:R-:W-:Y:S02]  /*01e0*/  UISETP.EQ.OR UP0, UPT, UR8, URZ, !UP0 ;  /* 0x0000003f0800728c */ /* 0x000fe4000c702670 */
[----:B------:R-:W-:Y:S02]  /*01f0*/  UISETP.GE.U32.AND UP1, UPT, UR10, 0x2, UPT ;  /* 0x000000020a00788c */ /* 0x000fe4000bf26070 */
[----:B------:R-:W-:-:S04]  /*0200*/  UISETP.EQ.AND UP0, UPT, UR6, URZ, UP0 ;  /* 0x0000003f0600728c */ /* 0x000fc80008702270 */
[----:B------:R-:W-:-:S04]  /*0210*/  USEL UR13, URZ, 0x1, !UP0 ;  /* 0x000000013f0d7887 */ /* 0x000fc8000c000000 */
[----:B------:R-:W-:Y:S01]  /*0220*/  USEL UR13, UR13, 0x2, UP1 ;  /* 0x000000020d0d7887 */ /* 0x000fe20008800000 */
[----:B0-----:R-:W-:-:S13]  /*0230*/  ISETP.NE.AND P0, PT, R3, RZ, PT ;  /* 0x000000ff0300720c */ /* 0x001fda0003f05270 */
[----:B------:R-:W-:Y:S05]  /*0240*/  @P0 BRA `(.L_x_2) ;  /* 0x0000000000500947 */ /* 0x000fea0003800000 */
[----:B------:R-:W0:Y:S01]  /*0250*/  S2UR UR9, SR_CgaCtaId ;  /* 0x00000000000979c3 */ /* 0x000e220000008800 */
[----:B------:R-:W-:Y:S01]  /*0260*/  UMOV UR4, 0x400 ;  /* 0x0000040000047882 */ /* 0x000fe20000000000 */
[----:B------:R-:W-:Y:S01]  /*0270*/  UMOV UR5, 0x1 ;  /* 0x0000000100057882 */ /* 0x000fe20000000000 */
[----:B------:R-:W-:Y:S01]  /*0280*/  UMOV UR6, 0x6 ;  /* 0x0000000600067882 */ /* 0x000fe20000000000 */
[----:B------:R-:W-:Y:S01]  /*0290*/  ELECT P0, URZ, PT ;  /* 0x00000000003f782f */ /* 0x000fe20003800000 */
[----:B------:R-:W-:-:S04]  /*02a0*/  UIADD3 UR6, -UR6, 0x100000, URZ ;  /* 0x0010000006067890 */ /* 0x000fc8000fffe13f */
[----:B------:R-:W-:Y:S02]  /*02b0*/  USHF.L.U32 UR7, UR6, 0xb, URZ ;  /* 0x0000000b06077899 */ /* 0x000fe4000800063f */
[----:B------:R-:W-:Y:S02]  /*02c0*/  USHF.L.U32 UR6, UR6, 0x1, URZ ;  /* 0x0000000106067899 */ /* 0x000fe4000800063f */
[----:B0-----:R-:W-:Y:S02]  /*02d0*/  ULEA UR9, UR9, UR4, 0x18 ;  /* 0x0000000409097291 */ /* 0x001fe4000f8ec03f */
[----:B------:R-:W-:-:S04]  /*02e0*/  UIADD3 UR4, -UR5, 0x100000, URZ ;  /* 0x0010000005047890 */ /* 0x000fc8000fffe13f */
[----:B------:R-:W-:Y:S02]  /*02f0*/  USHF.L.U32 UR5, UR4, 0xb, URZ ;  /* 0x0000000b04057899 */ /* 0x000fe4000800063f */
[----:B------:R-:W-:Y:S01]  /*0300*/  USHF.L.U32 UR4, UR4, 0x1, URZ ;  /* 0x0000000104047899 */ /* 0x000fe2000800063f */
[----:B------:R-:W0:Y:S11]  /*0310*/  FENCE.VIEW.ASYNC.S ;  /* 0x00000000000073c6 */ /* 0x000e360000000000 */
[----:B0-----:R0:W1:Y:S01]  /*0320*/  SYNCS.EXCH.64 URZ, [UR9], UR4 ;  /* 0x00000004093f75b2 */ /* 0x0010620008000100 */
[----:B------:R0:W2:Y:S01]  /*0330*/  SYNCS.EXCH.64 URZ, [UR9+0x18], UR6 ;  /* 0x00001806093f75b2 */ /* 0x0000a20008000100 */
[----:B------:R0:W3:Y:S01]  /*0340*/  SYNCS.EXCH.64 URZ, [UR9+0x8], UR4 ;  /* 0x00000804093f75b2 */ /* 0x0000e20008000100 */
[----:B------:R0:W4:Y:S01]  /*0350*/  SYNCS.EXCH.64 URZ, [UR9+0x20], UR6 ;  /* 0x00002006093f75b2 */ /* 0x0001220008000100 */
[----:B------:R0:W0:Y:S01]  /*0360*/  SYNCS.EXCH.64 URZ, [UR9+0x10], UR4 ;  /* 0x00001004093f75b2 */ /* 0x0000220008000100 */
[----:B------:R0:W0:Y:S01]  /*0370*/  SYNCS.EXCH.64 URZ, [UR9+0x28], UR6 ;  /* 0x00002806093f75b2 */ /* 0x0000220008000100 */
[----:B------:R-:W-:Y:S01]  /*0380*/  NOP ;  /* 0x0000000000007918 */ /* 0x000fe20000000000 */
.L_x_2:
[----:B------:R-:W-:Y:S01]  /*0390*/  SHF.R.S32.HI R2, RZ, 0x1f, R4 ;  /* 0x0000001fff027819 */ /* 0x000fe20000011404 */
[----:B------:R-:W5:Y:S01]  /*03a0*/  SHFL.IDX PT, R0, R0, RZ, 0x1f ;  /* 0x00001fff00007589 */ /* 0x000f6200000e0000 */
[----:B0-----:R-:W0:Y:S01]  /*03b0*/  S2UR UR9, SR_CTAID.X ;  /* 0x00000000000979c3 */ /* 0x001e220000002500 */
[----:B------:R-:W-:Y:S02]  /*03c0*/  ELECT P0, URZ, PT ;  /* 0x00000000003f782f */ /* 0x000fe40003800000 */
[----:B------:R-:W-:Y:S01]  /*03d0*/  LEA.HI R2, R2, R4, RZ, 0x7 ;  /* 0x0000000402027211 */ /* 0x000fe200078f38ff */
[----:B------:R-:W-:Y:S01]  /*03e0*/  ULDC UR4, c[0x0][0x150] ;  /* 0x0000540000047ab9 */ /* 0x000fe20000000800 */
[----:B------:R-:W-:Y:S01]  /*03f0*/  SHF.R.S32.HI R6, RZ, 0x1f, R3 ;  /* 0x0000001fff067819 */ /* 0x000fe20000011403 */
[----:B------:R-:W-:Y:S01]  /*0400*/  NOP ;  /* 0x0000000000007918 */ /* 0x000fe20000000000 */
[----:B------:R-:W-:Y:S01]  /*0410*/  LOP3.LUT R2, R2, 0xffffff80, RZ, 0xc0, !PT ;  /* 0xffffff8002027812 */ /* 0x000fe200078ec0ff */
[----:B------:R-:W-:Y:S01]  /*0420*/  NOP ;  /* 0x0000000000007918 */ /* 0x000fe20000000000 */
[----:B------:R-:W-:Y:S01]  /*0430*/  LEA.HI R6, R6, R3, RZ, 0x2 ;  /* 0x0000000306067211 */ /* 0x000fe200078f10ff */
[----:B------:R-:W1:Y:S02]  /*0440*/  LDC R8, c[0x0][0x144] ;  /* 0x00005100ff087b82 */ /* 0x000e640000000800 */
[----:B------:R-:W-:Y:S01]  /*0450*/  IMAD.IADD R4, R4, 0x1, -R2 ;  /* 0x0000000104047824 */ /* 0x000fe200078e0a02 */
[----:B------:R-:W-:Y:S01]  /*0460*/  LOP3.LUT R6, R6, 0x3ffffffc, RZ, 0xc0, !PT ;  /* 0x3ffffffc06067812 */ /* 0x000fe200078ec0ff */
[----:B------:R-:W2:Y:S03]  /*0470*/  S2R R2, SR_CTAID.Y ;  /* 0x0000000000027919 */ /* 0x000ea60000002600 */
[----:B------:R-:W-:Y:S01]  /*0480*/  SHF.R.S32.HI R5, RZ, 0x1f, R4 ;  /* 0x0000001fff057819 */ /* 0x000fe20000011404 */
[----:B------:R-:W-:Y:S01]  /*0490*/  IMAD.IADD R6, R3, 0x1, -R6 ;  /* 0x0000000103067824 */ /* 0x000fe200078e0a06 */
[----:B------:R-:W3:Y:S02]  /*04a0*/  LDC R11, c[0x0][0x148] ;  /* 0x00005200ff0b7b82 */ /* 0x000ee40000000800 */
[----:B------:R-:W-:-:S02]  /*04b0*/  LEA.HI R5, R5, R4, RZ, 0x3 ;  /* 0x0000000405057211 */ /* 0x000fc400078f18ff */
[----:B-----5:R-:W-:Y:S02]  /*04c0*/  ISETP.NE.OR P0, PT, R0, RZ, !P0 ;  /* 0x000000ff0000720c */ /* 0x020fe40004705670 */
[--C-:B------:R-:W-:Y:S02]  /*04d0*/  SHF.R.S32.HI R0, RZ, 0x3, R5.reuse ;  /* 0x00000003ff007819 */ /* 0x100fe40000011405 */
[----:B------:R-:W-:Y:S02]  /*04e0*/  SHF.R.S32.HI R5, RZ, 0x1f, R5 ;  /* 0x0000001fff057819 */ /* 0x000fe40000011405 */
[----:B0-----:R-:W-:Y:S02]  /*04f0*/  I2FP.F32.U32 R7, UR9 ;  /* 0x0000000900077c45 */ /* 0x001fe40008201000 */
[----:B------:R-:W-:-:S03]  /*0500*/  LEA.HI R5, R5, R0, RZ, 0x2 ;  /* 0x0000000005057211 */ /* 0x000fc600078f10ff */
[----:B------:R-:W-:Y:S01]  /*0510*/  FMUL R7, R7, UR4 ;  /* 0x0000000407077c20 */ /* 0x000fe20008400000 */
[----:B------:R-:W-:Y:S01]  /*0520*/  LOP3.LUT R5, R5, 0xfffffffc, RZ, 0xc0, !PT ;  /* 0xfffffffc05057812 */ /* 0x000fe200078ec0ff */
[----:B------:R-:W-:Y:S01]  /*0530*/  VOTEU.ALL UP0, P0 ;  /* 0x00000000003f7886 */ /* 0x000fe20000000000 */
[----:B------:R-:W-:Y:S01]  /*0540*/  ULDC UR4, c[0x0][0x154] ;  /* 0x0000550000047ab9 */ /* 0x000fe20000000800 */
[----:B------:R-:W-:Y:S02]  /*0550*/  VOTEU.ALL UP1, P0 ;  /* 0x00000000003f7886 */ /* 0x000fe40000020000 */
[----:B------:R-:W0:Y:S01]  /*0560*/  F2I.U32.TRUNC.NTZ R7, R7 ;  /* 0x0000000700077305 */ /* 0x000e22000020f000 */
[----:B------:R-:W-:Y:S01]  /*0570*/  IMAD.IADD R5, R0, 0x1, -R5 ;  /* 0x0000000100057824 */ /* 0x000fe200078e0a05 */
[----:B------:R-:W5:Y:S01]  /*0580*/  @!UP0 S2UR UR7, SR_CgaCtaId ;  /* 0x00000000000789c3 */ /* 0x000f620000008800 */
[----:B------:R-:W-:Y:S02]  /*0590*/  @!UP0 UMOV UR6, 0x400 ;  /* 0x0000040000068882 */ /* 0x000fe40000000000 */
[----:B------:R-:W-:Y:S01]  /*05a0*/  IMAD R5, R6, 0x4, R5 ;  /* 0x0000000406057824 */ /* 0x000fe200078e0205 */
[----:B--2---:R-:W-:-:S04]  /*05b0*/  I2FP.F32.U32 R9, R2 ;  /* 0x0000000200097245 */ /* 0x004fc80000201000 */
[----:B------:R-:W-:Y:S01]  /*05c0*/  LEA.HI R0, R5, R5, RZ, 0x1 ;  /* 0x0000000505007211 */ /* 0x000fe200078f08ff */
[----:B------:R-:W-:Y:S01]  /*05d0*/  FMUL R9, R9, UR4 ;  /* 0x0000000409097c20 */ /* 0x000fe20008400000 */
[----:B------:R-:W-:Y:S02]  /*05e0*/  UMOV UR4, 0x20 ;  /* 0x0000002000047882 */ /* 0x000fe40000000000 */
[----:B------:R-:W-:Y:S01]  /*05f0*/  LOP3.LUT R6, R0, 0xfffffffe, RZ, 0xc0, !PT ;  /* 0xfffffffe00067812 */ /* 0x000fe200078ec0ff */
[----:B0-----:R-:W-:Y:S01]  /*0600*/  IMAD.MOV R13, RZ, RZ, -R7 ;  /* 0x000000ffff0d7224 */ /* 0x001fe200078e0a07 */
[----:B------:R-:W-:-:S04]  /*0610*/  @!UP0 UIADD3 UR4, -UR4, 0x100000, URZ ;  /* 0x0010000004048890 */ /* 0x000fc8000fffe13f */
[----:B------:R-:W-:Y:S02]  /*0620*/  @!UP0 USHF.L.U32 UR5, UR4, 0xb, URZ ;  /* 0x0000000b04058899 */ /* 0x000fe4000800063f */
[----:B------:R-:W-:Y:S01]  /*0630*/  @!UP0 USHF.L.U32 UR4, UR4, 0x1, URZ ;  /* 0x0000000104048899 */ /* 0x000fe2000800063f */
[----:B------:R-:W0:Y:S01]  /*0640*/  F2I.U32.TRUNC.NTZ R9, R9 ;  /* 0x0000000900097305 */ /* 0x000e22000020f000 */
[----:B-1----:R-:W-:Y:S02]  /*0650*/  IMAD R0, R8, R13, UR9 ;  /* 0x0000000908007e24 */ /* 0x002fe4000f8e020d */
[C---:B------:R-:W-:Y:S02]  /*0660*/  IMAD.IADD R7, R5.reuse, 0x1, -R6 ;  /* 0x0000000105077824 */ /* 0x040fe400078e0a06 */
[----:B------:R-:W-:-:S03]  /*0670*/  IMAD.SHL.U32 R6, R5, 0x4, RZ ;  /* 0x0000000405067824 */ /* 0x000fc600078e00ff */
[----:B------:R-:W-:Y:S01]  /*0680*/  ISETP.NE.AND P2, PT, R7, R0, PT ;  /* 0x000000000700720c */ /* 0x000fe20003f45270 */
[----:B-----5:R-:W-:Y:S01]  /*0690*/  @!UP0 ULEA UR6, UR7, UR6, 0x18 ;  /* 0x0000000607068291 */ /* 0x020fe2000f8ec03f */
[----:B------:R-:W-:Y:S01]  /*06a0*/  LOP3.LUT R10, R5, 0xc, R6, 0x78, !PT ;  /* 0x0000000c050a7812 */ /* 0x000fe200078e7806 */
[----:B------:R-:W1:Y:S01]  /*06b0*/  LDC R7, c[0x0][0x140] ;  /* 0x00005000ff077b82 */ /* 0x000e620000000800 */
[----:B------:R-:W-:Y:S01]  /*06c0*/  VOTEU.ALL UP0, P0 ;  /* 0x00000000003f7886 */ /* 0x000fe20000000000 */
[----:B------:R-:W-:Y:S01]  /*06d0*/  LOP3.LUT P0, RZ, R4, 0x7, RZ, 0xc0, !PT ;  /* 0x0000000704ff7812 */ /* 0x000fe2000780c0ff */
[----:B0-----:R-:W-:Y:S01]  /*06e0*/  IMAD.MOV R12, RZ, RZ, -R9 ;  /* 0x000000ffff0c7224 */ /* 0x001fe200078e0a09 */
[----:B------:R0:W-:Y:S01]  /*06f0*/  STL [R1+0x7c], R10 ;  /* 0x00007c0a01007387 */ /* 0x0001e20000100800 */
[----:B------:R-:W-:Y:S01]  /*0700*/  IMAD.MOV.U32 R4, RZ, RZ, 0x1 ;  /* 0x00000001ff047424 */ /* 0x000fe200078e00ff */
[----:B------:R-:W-:Y:S01]  /*0710*/  ISETP.LT.U32.AND P0, PT, R10, 0x4, !P0 ;  /* 0x000000040a00780c */ /* 0x000fe20004701070 */
[----:B---3--:R-:W-:-:S03]  /*0720*/  IMAD R6, R11, R12, R2 ;  /* 0x0000000c0b067224 */ /* 0x008fc600078e0202 */
[----:B------:R-:W-:Y:S01]  /*0730*/  @P2 LEA.HI R5, R10, R10, RZ, 0x1 ;  /* 0x0000000a0a052211 */ /* 0x000fe200078f08ff */
[----:B------:R-:W2:Y:S02]  /*0740*/  FENCE.VIEW.ASYNC.S ;  /* 0x00000000000073c6 */ /* 0x000ea40000000000 */
[----:B--2---:R0:W2:Y:S01]  /*0750*/  @!UP0 SYNCS.EXCH.64 URZ, [UR6+0x40], UR4 ;  /* 0x00004004063f85b2 */ /* 0x0040a20008000100 */
[----:B------:R-:W-:-:S04]  /*0760*/  @P2 SHF.R.S32.HI R5, RZ, 0x1, R5 ;  /* 0x00000001ff052819 */ /* 0x000fc80000011405 */
[----:B------:R-:W-:Y:S02]  /*0770*/  @P2 ISETP.NE.AND P3, PT, R5, R6, PT ;  /* 0x000000060500220c */ /* 0x000fe40003f65270 */
[----:B------:R-:W-:Y:S02]  /*0780*/  SEL R5, RZ, 0x1, !P0 ;  /* 0x00000001ff057807 */ /* 0x000fe40004000000 */
[----:B------:R-:W-:Y:S02]  /*0790*/  @P2 SEL R4, RZ, 0x1, P3 ;  /* 0x00000001ff042807 */ /* 0x000fe40001800000 */
[----:B-1----:R-:W-:Y:S02]  /*07a0*/  ISETP.EQ.U32.AND P4, PT, R7, 0x1, PT ;  /* 0x000000010700780c */ /* 0x002fe40003f82070 */
[----:B------:R-:W-:Y:S01]  /*07b0*/  LOP3.LUT R4, R4, R5, RZ, 0xc0, !PT ;  /* 0x0000000504047212 */ /* 0x000fe200078ec0ff */
[----:B------:R0:W1:Y:S01]  /*07c0*/  @!UP1 SYNCS.EXCH.64 URZ, [UR6+0x48], UR4 ;  /* 0x00004804063f95b2 */ /* 0x0000620008000100 */
[----:B------:R-:W-:-:S03]  /*07d0*/  NOP ;  /* 0x0000000000007918 */ /* 0x000fc60000000000 */
[----:B------:R0:W-:Y:S06]  /*07e0*/  STL [R1+0x78], R4 ;  /* 0x0000780401007387 */ /* 0x0001ec0000100800 */
[----:B--2---:R-:W-:Y:S05]  /*07f0*/  @!P4 BRA `(.L_x_3) ;  /* 0x000000000008c947 */ /* 0x004fea0003800000 */
[----:B-1--4-:R-:W-:Y:S01]  /*0800*/  UCGABAR_ARV ;  /* 0x00000000000079c7 */ /* 0x012fe20008000000 */
[----:B------:R-:W-:Y:S05]  /*0810*/  BRA `(.L_x_4) ;  /* 0x0000000000047947 */ /* 0x000fea0003800000 */
.L_x_3:
[----:B-1--4-:R-:W-:Y:S01]  /*0820*/  NOP ;  /* 0x0000000000007918 */ /* 0x012fe20000000000 */
.L_x_4:
[----:B------:R-:W1:Y:S01]  /*0830*/  LDC R3, c[0x0][0x65c] ;  /* 0x00019700ff037b82 */ /* 0x000e620000000800 */
[----:B0-----:R-:W-:Y:S02]  /*0840*/  IMAD.U32 R4, RZ, RZ, UR9 ;  /* 0x00000009ff047e24 */ /* 0x001fe4000f8e00ff */
[----:B------:R-:W-:Y:S01]  /*0850*/  IMAD.MOV.U32 R5, RZ, RZ, RZ ;  /* 0x000000ffff057224 */ /* 0x000fe200078e00ff */
[----:B-1----:R-:W-:-:S13]  /*0860*/  ISETP.NE.AND P2, PT, R3, 0x1, PT ;  /* 0x000000010300780c */ /* 0x002fda0003f45270 */
[----:B------:R-:W0:Y:S01]  /*0870*/  @P2 LDC R7, c[0x0][0x10] ;  /* 0x00000400ff072b82 */ /* 0x000e220000000800 */
[----:B------:R-:W-:Y:S02]  /*0880*/  @P2 IMAD.MOV.U32 R3, RZ, RZ, RZ ;  /* 0x000000ffff032224 */ /* 0x000fe400078e00ff */
[----:B------:R-:W-:-:S05]  /*0890*/  @P2 IMAD.MOV.U32 R13, RZ, RZ, RZ ;  /* 0x000000ffff0d2224 */ /* 0x000fca00078e00ff */
[----:B------:R-:W1:Y:S01]  /*08a0*/  @!P2 LDC R9, c[0x0][0xc] ;  /* 0x00000300ff09ab82 */ /* 0x000e620000000800 */
[----:B0-----:R-:W-:-:S04]  /*08b0*/  @P2 IMAD.WIDE.U32 R6, R7, UR9, R2 ;  /* 0x0000000907062c25 */ /* 0x001fc8000f8e0002 */
[----:B------:R-:W-:Y:S02]  /*08c0*/  @P2 IMAD.MOV.U32 R19, RZ, RZ, R6 ;  /* 0x000000ffff132224 */ /* 0x000fe400078e0006 */
[----:B------:R-:W-:Y:S02]  /*08d0*/  @P2 IMAD.IADD R23, R7, 0x1, R13 ;  /* 0x0000000107172824 */ /* 0x000fe400078e020d */
[----:B-1----:R-:W-:-:S04]  /*08e0*/  @!P2 IMAD.WIDE.U32 R4, R2, R9, R4 ;  /* 0x000000090204a225 */ /* 0x002fc800078e0004 */
[----:B------:R-:W-:Y:S02]  /*08f0*/  @!P2 IMAD.MOV.U32 R19, RZ, RZ, R4 ;  /* 0x000000ffff13a224 */ /* 0x000fe400078e0004 */
[----:B------:R-:W-:-:S03]  /*0900*/  @!P2 IMAD.MOV.U32 R23, RZ, RZ, R5 ;  /* 0x000000ffff17a224 */ /* 0x000fc600078e0005 */
[----:B------:R0:W-:Y:S04]  /*0910*/  STL [R1+0x84], R19 ;  /* 0x0000841301007387 */ /* 0x0001e80000100800 */
[----:B------:R0:W-:Y:S01]  /*0920*/  STL [R1+0x80], R23 ;  /* 0x0000801701007387 */ /* 0x0001e20000100800 */
[----:B------:R-:W-:Y:S05]  /*0930*/  @!P4 BRA `(.L_x_5) ;  /* 0x00000000000cc947 */ /* 0x000fea0003800000 */
[----:B------:R-:W-:Y:S01]  /*0940*/  UCGABAR_WAIT ;  /* 0x0000000000007dc7 */ /* 0x000fe20008000000 */
[----:B------:R-:W-:Y:S01]  /*0950*/  CCTL.IVALL ;  /* 0x00000000ff00798f */ /* 0x000fe20002000000 */
[----:B------:R-:W-:Y:S05]  /*0960*/  BRA `(.L_x_6) ;  /* 0x0000000000047947 */ /* 0x000fea0003800000 */
.L_x_5:
[----:B------:R-:W-:Y:S06]  /*0970*/  BAR.SYNC.DEFER_BLOCKING 0x0 ;  /* 0x0000000000007b1d */ /* 0x000fec0000010000 */
.L_x_6:
[----:B------:R-:W-:Y:S05]  /*0980*/  @!P1 BRA `(.L_x_7) ;  /* 0x000000e0007c9947 */ /* 0x000fea0003800000 */
[----:B------:R-:W-:-:S06]  /*0990*/  UISETP.GT.U32.AND UP0, UPT, UR10, 0x1, UPT ;  /* 0x000000010a00788c */ /* 0x000fcc000bf04070 */
[----:B------:R-:W-:-:S13]  /*09a0*/  PLOP3.LUT P0, PT, PT, PT, UP0, 0x80, 0x0 ;  /* 0x000000000000781c */ /* 0x000fda0003f0f008 */
[----:B------:R-:W-:Y:S05]  /*09b0*/  @P0 EXIT ;  /* 0x000000000000094d */ /* 0x000fea0003800000 */
[----:B------:R-:W-:Y:S01]  /*09c0*/  IMAD.MOV.U32 R6, RZ, RZ, -0x1 ;  /* 0xffffffffff067424 */ /* 0x000fe200078e00ff */
[----:B------:R-:W-:Y:S01]  /*09d0*/  ULDC.64 UR4, c[0x0][0x650] ;  /* 0x0001940000047ab9 */ /* 0x000fe20000000a00 */
[----:B------:R-:W-:Y:S01]  /*09e0*/  IMAD.MOV.U32 R5, RZ, RZ, -0x1 ;  /* 0xffffffffff057424 */ /* 0x000fe200078e00ff */
[----:B------:R-:W-:Y:S01]  /*09f0*/  ISETP.GE.U32.AND P0, PT, R19, UR4, PT ;  /* 0x0000000413007c0c */ /* 0x000fe2000bf06070 */
[----:B------:R-:W-:Y:S01]  /*0a00*/  UMOV UR23, 0xffffffff ;  /* 0xffffffff00177882 */ /* 0x000fe20000000000 */
[----:B------:R1:W-:Y:S01]  /*0a10*/  STL [R1+0x8c], R6 ;  /* 0x00008c0601007387 */ /* 0x0003e20000100800 */
[----:B------:R-:W-:Y:S02]  /*0a20*/  PRMT R4, RZ, 0x7610, R4 ;  /* 0x00007610ff047816 */ /* 0x000fe40000000004 */
[----:B------:R-:W-:Y:S01]  /*0a30*/  ISETP.GE.U32.AND.EX P0, PT, R23, UR5, PT, P0 ;  /* 0x0000000517007c0c */ /* 0x000fe2000bf06100 */
[----:B------:R1:W-:-:S12]  /*0a40*/  STL [R1+0x88], R5 ;  /* 0x0000880501007387 */ /* 0x0003d80000100800 */
[----:B-1----:R-:W-:Y:S05]  /*0a50*/  @P0 BRA `(.L_x_8) ;  /* 0x0000000400380947 */ /* 0x002fea0003800000 */
[----:B------:R-:W1:Y:S01]  /*0a60*/  LDC.64 R14, c[0x0][0x628] ;  /* 0x00018a00ff0e7b82 */ /* 0x000e620000000a00 */
[----:B------:R-:W-:Y:S02]  /*0a70*/  IMAD.MOV.U32 R4, RZ, RZ, R19 ;  /* 0x000000ffff047224 */ /* 0x000fe400078e0013 */
[----:B------:R-:W-:-:S05]  /*0a80*/  IMAD.MOV.U32 R5, RZ, RZ, R23 ;  /* 0x000000ffff057224 */ /* 0x000fca00078e0017 */
[----:B------:R-:W2:Y:S08]  /*0a90*/  LDC R10, c[0x0][0x630] ;  /* 0x00018c00ff0a7b82 */ /* 0x000eb00000000800 */
[----:B------:R-:W3:Y:S01]  /*0aa0*/  LDC.64 R16, c[0x0][0x620] ;  /* 0x00018800ff107b82 */ /* 0x000ee20000000a00 */
[----:B-1----:R-:W-:-:S04]  /*0ab0*/  ISETP.NE.U32.AND P0, PT, R14, RZ, PT ;  /* 0x000000ff0e00720c */ /* 0x002fc80003f05070 */
[----:B------:R-:W-:-:S13]  /*0ac0*/  ISETP.NE.AND.EX P0, PT, R15, RZ, PT, P0 ;  /* 0x000000ff0f00720c */ /* 0x000fda0003f05300 */
[----:B--23--:R-:W-:Y:S05]  /*0ad0*/  @!P0 BRA `(.L_x_9) ;  /* 0x0000000000288947 */ /* 0x00cfea0003800000 */
[----:B------:R-:W1:Y:S02]  /*0ae0*/  LDC R9, c[0x0][0x634] ;  /* 0x00018d00ff097b82 */ /* 0x000e640000000800 */
[----:B-1----:R-:W-:-:S05]  /*0af0*/  IADD3 R9, P0, R19, R9, RZ ;  /* 0x0000000913097210 */ /* 0x002fca0007f1e0ff */
[----:B------:R-:W-:-:S04]  /*0b00*/  IMAD.X R13, RZ, RZ, R23, P0 ;  /* 0x000000ffff0d7224 */ /* 0x000fc800000e0617 */
[----:B------:R-:W-:-:S04]  /*0b10*/  IMAD.WIDE.U32 R4, R13, R14, RZ ;  /* 0x0000000e0d047225 */ /* 0x000fc800078e00ff */
[----:B------:R-:W-:-:S04]  /*0b20*/  IMAD.WIDE.U32 R6, P0, R9, R15, R4 ;  /* 0x0000000f09067225 */ /* 0x000fc80007800004 */
[----:B------:R-:W-:-:S04]  /*0b30*/  IMAD.WIDE.U32 R4, R9, R14, RZ ;  /* 0x0000000e09047225 */ /* 0x000fc800078e00ff */
[----:B------:R-:W-:Y:S01]  /*0b40*/  IMAD.X R9, RZ, RZ, RZ, P0 ;  /* 0x000000ffff097224 */ /* 0x000fe200000e06ff */
[----:B------:R-:W-:Y:S01]  /*0b50*/  IADD3 RZ, P0, R5, R6, RZ ;  /* 0x0000000605ff7210 */ /* 0x000fe20007f1e0ff */
[----:B------:R-:W-:-:S04]  /*0b60*/  IMAD.MOV.U32 R8, RZ, RZ, R7 ;  /* 0x000000ffff087224 */ /* 0x000fc800078e0007 */
[----:B------:R-:W-:-:S08]  /*0b70*/  IMAD.WIDE.U32.X R4, R13, R15, R8, P0 ;  /* 0x0000000f0d047225 */ /* 0x000fd000000e0408 */
.L_x_9:
[----:B------:R-:W1:Y:S01]  /*0b80*/  LDC.64 R20, c[0x0][0x640] ;  /* 0x00019000ff147b82 */ /* 0x000e620000000a00 */
[-C--:B------:R-:W-:Y:S01]  /*0b90*/  SHF.R.U64 R22, R4, R10.reuse, R5 ;  /* 0x0000000a04167219 */ /* 0x080fe20000001205 */
[----:B------:R-:W-:Y:S01]  /*0ba0*/  IMAD.MOV.U32 R4, RZ, RZ, R19 ;  /* 0x000000ffff047224 */ /* 0x000fe200078e0013 */
[----:B------:R-:W-:Y:S01]  /*0bb0*/  SHF.R.U32.HI R3, RZ, R10, R5 ;  /* 0x0000000aff037219 */ /* 0x000fe20000011605 */
[----:B------:R-:W-:Y:S01]  /*0bc0*/  IMAD.MOV.U32 R5, RZ, RZ, R23 ;  /* 0x000000ffff057224 */ /* 0x000fe200078e0017 */
[----:B------:R-:W-:Y:S01]  /*0bd0*/  IADD3 R7, P0, RZ, -R22, RZ ;  /* 0x80000016ff077210 */ /* 0x000fe20007f1e0ff */
[----:B0-----:R-:W-:Y:S02]  /*0be0*/  IMAD R23, R11, R12, R2 ;  /* 0x0000000c0b177224 */ /* 0x001fe400078e0202 */
[----:B------:R-:W0:Y:S01]  /*0bf0*/  LDC R8, c[0x0][0x618] ;  /* 0x00018600ff087b82 */ /* 0x000e220000000800 */
[----:B------:R-:W-:Y:S02]  /*0c00*/  IMAD.MOV.U32 R11, RZ, RZ, 0x1 ;  /* 0x00000001ff0b7424 */ /* 0x000fe400078e00ff */
[----:B------:R-:W-:-:S02]  /*0c10*/  IMAD.X R3, RZ, RZ, ~R3, P0 ;  /* 0x000000ffff037224 */ /* 0x000fc400000e0e03 */
[----:B------:R-:W-:-:S03]  /*0c20*/  IMAD.WIDE.U32 R4, R7, R16, R4 ;  /* 0x0000001007047225 */ /* 0x000fc600078e0004 */
[----:B------:R-:W2:Y:S01]  /*0c30*/  LDC R14, c[0x0][0x608] ;  /* 0x00018200ff0e7b82 */ /* 0x000ea20000000800 */
[----:B------:R-:W-:-:S04]  /*0c40*/  IMAD R6, R3, R16, RZ ;  /* 0x0000001003067224 */ /* 0x000fc800078e02ff */
[----:B------:R-:W-:-:S03]  /*0c50*/  IMAD R3, R7, R17, R6 ;  /* 0x0000001107037224 */ /* 0x000fc600078e0206 */
[----:B------:R-:W3:Y:S01]  /*0c60*/  LDC R18, c[0x0][0x658] ;  /* 0x00019600ff127b82 */ /* 0x000ee20000000800 */
[----:B------:R-:W-:Y:S01]  /*0c70*/  IMAD.IADD R3, R5, 0x1, R3 ;  /* 0x0000000105037824 */ /* 0x000fe200078e0203 */
[----:B-1----:R-:W-:Y:S01]  /*0c80*/  ISETP.NE.U32.AND P0, PT, R20, RZ, PT ;  /* 0x000000ff1400720c */ /* 0x002fe20003f05070 */
[----:B------:R-:W-:-:S03]  /*0c90*/  IMAD.MOV.U32 R5, RZ, RZ, -0x1 ;  /* 0xffffffffff057424 */ /* 0x000fc600078e00ff */
[----:B------:R-:W-:Y:S02]  /*0ca0*/  ISETP.NE.AND.EX P0, PT, R21, RZ, PT, P0 ;  /* 0x000000ff1500720c */ /* 0x000fe40003f05300 */
[----:B------:R-:W1:Y:S01]  /*0cb0*/  LDC R13, c[0x0][0x600] ;  /* 0x00018000ff0d7b82 */ /* 0x000e620000000800 */
[-CC-:B0-----:R-:W-:Y:S02]  /*0cc0*/  SHF.R.U64 R10, R4, R8.reuse, R3.reuse ;  /* 0x00000008040a7219 */ /* 0x181fe40000001203 */
[----:B------:R-:W-:-:S05]  /*0cd0*/  SHF.R.U32.HI R3, RZ, R8, R3 ;  /* 0x00000008ff037219 */ /* 0x000fca0000011603 */
[----:B------:R-:W0:Y:S01]  /*0ce0*/  LDC R15, c[0x0][0x648] ;  /* 0x00019200ff0f7b82 */ /* 0x000e220000000800 */
[-CC-:B--2---:R-:W-:Y:S02]  /*0cf0*/  SHF.R.U64 R19, R10, R14.reuse, R3.reuse ;  /* 0x0000000e0a137219 */ /* 0x184fe40000001203 */
[----:B------:R-:W-:-:S05]  /*0d00*/  SHF.R.U32.HI R3, RZ, R14, R3 ;  /* 0x0000000eff037219 */ /* 0x000fca0000011603 */
[----:B------:R-:W2:Y:S01]  /*0d10*/  LDC R17, c[0x0][0x638] ;  /* 0x00018e00ff117b82 */ /* 0x000ea20000000800 */
[-C--:B---3--:R-:W-:Y:S02]  /*0d20*/  SHF.L.U32 R2, R5, R18.reuse, RZ ;  /* 0x0000001205027219 */ /* 0x088fe400000006ff */
[--C-:B------:R-:W-:Y:S02]  /*0d30*/  SHF.R.U64 R12, R19, R18, R3.reuse ;  /* 0x00000012130c7219 */ /* 0x100fe40000001203 */
[----:B------:R-:W-:Y:S02]  /*0d40*/  LOP3.LUT R8, RZ, R2, RZ, 0x33, !PT ;  /* 0x00000002ff087212 */ /* 0x000fe400078e33ff */
[----:B------:R-:W-:Y:S01]  /*0d50*/  SHF.R.U32.HI R3, RZ, R18, R3 ;  /* 0x00000012ff037219 */ /* 0x000fe20000011603 */
[----:B------:R-:W3:Y:S01]  /*0d60*/  LDC R16, c[0x0][0x610] ;  /* 0x00018400ff107b82 */ /* 0x000ee20000000800 */
[----:B------:R-:W-:Y:S01]  /*0d70*/  IMAD.MOV.U32 R2, RZ, RZ, R12 ;  /* 0x000000ffff027224 */ /* 0x000fe200078e000c */
[----:B------:R-:W-:Y:S06]  /*0d80*/  @!P0 BRA `(.L_x_10) ;  /* 0x0000000000288947 */ /* 0x000fec0003800000 */
[----:B------:R-:W4:Y:S02]  /*0d90*/  LDC R7, c[0x0][0x64c] ;  /* 0x00019300ff077b82 */ /* 0x000f240000000800 */
[----:B----4-:R-:W-:-:S05]  /*0da0*/  IADD3 R7, P0, R12, R7, RZ ;  /* 0x000000070c077210 */ /* 0x010fca0007f1e0ff */
        /* <DEDUP_REMOVED lines=8> */
.L_x_10:
[----:B0-----:R-:W-:Y:S01]  /*0e30*/  SHF.R.U64 R4, R2, R15, R3 ;  /* 0x0000000f02047219 */ /* 0x001fe20000001203 */
[----:B-1----:R-:W-:Y:S01]  /*0e40*/  VIADD R5, R13, 0xffffffff ;  /* 0xffffffff0d057836 */ /* 0x002fe20000000000 */
[----:B------:R-:W-:Y:S02]  /*0e50*/  SHF.L.U32 R2, R11, R18, RZ ;  /* 0x000000120b027219 */ /* 0x000fe400000006ff */
[----:B------:R-:W-:Y:S01]  /*0e60*/  LOP3.LUT R3, R19, R8, RZ, 0xc0, !PT ;  /* 0x0000000813037212 */ /* 0x000fe200078ec0ff */
[----:B------:R-:W-:Y:S01]  /*0e70*/  IMAD.MOV R6, RZ, RZ, -R4 ;  /* 0x000000ffff067224 */ /* 0x000fe200078e0a04 */
[----:B------:R-:W-:Y:S02]  /*0e80*/  SEL R0, R0, R23, !P2 ;  /* 0x0000001700007207 */ /* 0x000fe40005000000 */
[----:B------:R-:W-:Y:S01]  /*0e90*/  LOP3.LUT R5, R10, R5, RZ, 0xc0, !PT ;  /* 0x000000050a057212 */ /* 0x000fe200078ec0ff */
[----:B------:R-:W-:Y:S01]  /*0ea0*/  IMAD R3, R2, R4, R3 ;  /* 0x0000000402037224 */ /* 0x000fe200078e0203 */
[----:B------:R-:W-:Y:S01]  /*0eb0*/  R2UR UR23, R22 ;  /* 0x00000000161772ca */ /* 0x000fe200000e0000 */
[----:B--2---:R-:W-:-:S02]  /*0ec0*/  IMAD R2, R6, R17, R12 ;  /* 0x0000001106027224 */ /* 0x004fc400078e020c */
[----:B---3--:R-:W-:Y:S02]  /*0ed0*/  IMAD R0, R3, R16, R0 ;  /* 0x0000001003007224 */ /* 0x008fe400078e0200 */
[----:B------:R-:W-:Y:S02]  /*0ee0*/  IMAD R3, R2, R13, R5 ;  /* 0x0000000d02037224 */ /* 0x000fe400078e0205 */
[----:B------:R-:W-:-:S03]  /*0ef0*/  IMAD.MOV.U32 R4, RZ, RZ, 0x1 ;  /* 0x00000001ff047424 */ /* 0x000fc600078e00ff */
[----:B------:R-:W-:Y:S02]  /*0f00*/  SEL R2, R3, R0, !P2 ;  /* 0x0000000003027207 */ /* 0x000fe40005000000 */
[----:B------:R-:W-:-:S03]  /*0f10*/  SEL R0, R0, R3, !P2 ;  /* 0x0000000300007207 */ /* 0x000fc60005000000 */
[----:B------:R1:W-:Y:S04]  /*0f20*/  STL [R1+0x88], R2 ;  /* 0x0000880201007387 */ /* 0x0003e80000100800 */
[----:B------:R1:W-:Y:S02]  /*0f30*/  STL [R1+0x8c], R0 ;  /* 0x00008c0001007387 */ /* 0x0003e40000100800 */
.L_x_8:
[----:B------:R-:W-:-:S08]  /*0f40*/  NOP ;  /* 0x0000000000007918 */ /* 0x000fd00000000000 */
[----:B------:R-:W2:Y:S02]  /*0f50*/  USETMAXREG.TRY_ALLOC.CTAPOOL UP0, 0xe8 ;  /* 0x000000e8000079c8 */ /* 0x000ea40008000600 */
[----:B--2---:R-:W-:-:S13]  /*0f60*/  PLOP3.LUT P0, PT, PT, PT, UP0, 0x80, 0x0 ;  /* 0x000000000000781c */ /* 0x004fda0003f0f008 */
[----:B------:R-:W-:Y:S05]  /*0f70*/  @!P0 BRA `(.L_x_8) ;  /* 0xfffffffc00f08947 */ /* 0x000fea000383ffff */
[----:B------:R-:W-:Y:S01]  /*0f80*/  ULDC.64 UR4, c[0x0][0x598] ;  /* 0x0001660000047ab9 */ /* 0x000fe20000000a00 */
[----:B------:R-:W-:Y:S01]  /*0f90*/  ULDC.64 UR18, c[0x0][0x208] ;  /* 0x0000820000127ab9 */ /* 0x000fe20000000a00 */
[----:B------:R-:W-:-:S04]  /*0fa0*/  ISETP.NE.U32.AND P0, PT, RZ, UR4, PT ;  /* 0x00000004ff007c0c */ /* 0x000fc8000bf05070 */
[----:B------:R-:W-:-:S13]  /*0fb0*/  ISETP.NE.AND.EX P0, PT, RZ, UR5, PT, P0 ;  /* 0x00000005ff007c0c */ /* 0x000fda000bf05300 */
[----:B------:R-:W-:Y:S05]  /*0fc0*/  @!P0 BRA `(.L_x_11) ;  /* 0x0000000000208947 */ /* 0x000fea0003800000 */
[----:B-1----:R-:W1:Y:S02]  /*0fd0*/  LDC.64 R2, c[0x0][0x598] ;  /* 0x00016600ff027b82 */ /* 0x002e640000000a00 */
[----:B-1----:R-:W2:Y:S02]  /*0fe0*/  LDG.E.64 R2, desc[UR18][R2.64] ;  /* 0x0000001202027981 */ /* 0x002ea4000c1e1b00 */
[----:B--2---:R-:W-:-:S04]  /*0ff0*/  ISETP.NE.U32.AND P0, PT, R2, RZ, PT ;  /* 0x000000ff0200720c */ /* 0x004fc80003f05070 */
[----:B------:R-:W-:-:S13]  /*1000*/  ISETP.NE.AND.EX P0, PT, R3, RZ, PT, P0 ;  /* 0x000000ff0300720c */ /* 0x000fda0003f05300 */
[----:B------:R-:W-:Y:S05]  /*1010*/  @!P0 BRA `(.L_x_11) ;  /* 0x00000000000c8947 */ /* 0x000fea0003800000 */
[----:B------:R-:W2:Y:S02]  /*1020*/  LD.E R2, desc[UR18][R2.64] ;  /* 0x0000001202027980 */ /* 0x000ea4000c101900 */
[----:B--2---:R-:W-:Y:S01]  /*1030*/  R2UR UR20, R2 ;  /* 0x00000000021472ca */ /* 0x004fe200000e0000 */
[----:B------:R-:W-:-:S14]  /*1040*/  BRA `(.L_x_12) ;  /* 0x0000000000247947 */ /* 0x000fdc0003800000 */
.L_x_11:
[----:B------:R-:W-:Y:S02]  /*1050*/  ULDC.64 UR4, c[0x0][0x588] ;  /* 0x0001620000047ab9 */ /* 0x000fe40000000a00 */
[----:B------:R-:W-:-:S04]  /*1060*/  ISETP.NE.U32.AND P0, PT, RZ, UR4, PT ;  /* 0x00000004ff007c0c */ /* 0x000fc8000bf05070 */
[----:B------:R-:W-:-:S13]  /*1070*/  ISETP.NE.AND.EX P0, PT, RZ, UR5, PT, P0 ;  /* 0x00000005ff007c0c */ /* 0x000fda000bf05300 */
[----:B------:R-:W-:Y:S05]  /*1080*/  @!P0 BRA `(.L_x_13) ;  /* 0x0000000000108947 */ /* 0x000fea0003800000 */
[----:B-1----:R-:W1:Y:S02]  /*1090*/  LDC.64 R2, c[0x0][0x588] ;  /* 0x00016200ff027b82 */ /* 0x002e640000000a00 */
[----:B-1----:R-:W2:Y:S02]  /*10a0*/  LDG.E R2, desc[UR18][R2.64] ;  /* 0x0000001202027981 */ /* 0x002ea4000c1e1900 */
[----:B--2---:R-:W-:Y:S01]  /*10b0*/  R2UR UR20, R2 ;  /* 0x00000000021472ca */ /* 0x004fe200000e0000 */
[----:B------:R-:W-:-:S14]  /*10c0*/  BRA `(.L_x_12) ;  /* 0x0000000000047947 */ /* 0x000fdc0003800000 */
.L_x_13:
[----:B------:R-:W-:-:S05]  /*10d0*/  ULDC UR20, c[0x0][0x580] ;  /* 0x0001600000147ab9 */ /* 0x000fca0000000800 */
.L_x_12:
[----:B------:R-:W-:Y:S02]  /*10e0*/  ULDC.64 UR4, c[0x0][0x5a0] ;  /* 0x0001680000047ab9 */ /* 0x000fe40000000a00 */
        /* <DEDUP_REMOVED lines=11> */
.L_x_14:
        /* <DEDUP_REMOVED lines=8> */
.L_x_16:
[----:B------:R-:W-:-:S05]  /*1220*/  ULDC UR21, c[0x0][0x584] ;  /* 0x0001610000157ab9 */ /* 0x000fca0000000800 */
.L_x_15:
[----:B------:R-:W-:-:S13]  /*1230*/  LOP3.LUT P0, RZ, R4, 0xff, RZ, 0xc0, !PT ;  /* 0x000000ff04ff7812 */ /* 0x000fda000780c0ff */
[----:B------:R-:W-:Y:S05]  /*1240*/  @!P0 EXIT ;  /* 0x000000000000894d */ /* 0x000fea0003800000 */
[----:B------:R-:W-:Y:S01]  /*1250*/  ULDC UR4, c[0x0][0x28c] ;  /* 0x0000a30000047ab9 */ /* 0x000fe20000000800 */
[----:B------:R-:W-:Y:S02]  /*1260*/  ULOP3.LUT UR22, UR13, 0x1, URZ, 0xfc, !UPT ;  /* 0x000000010d167892 */ /* 0x000fe4000f8efc3f */
[----:B------:R-:W-:-:S04]  /*1270*/  UIADD3 UR4, UR4, 0x1f, URZ ;  /* 0x0000001f04047890 */ /* 0x000fc8000fffe03f */
[----:B------:R-:W-:-:S04]  /*1280*/  USHF.R.S32.HI UR5, URZ, 0x1f, UR4 ;  /* 0x0000001f3f057899 */ /* 0x000fc80008011404 */
[----:B------:R-:W-:-:S03]  /*1290*/  ULEA.HI UR5, UR5, UR4, URZ, 0x5 ;  /* 0x0000000405057291 */ /* 0x000fc6000f8f283f */
[----:B------:R-:W-:Y:S01]  /*12a0*/  UMOV UR4, URZ ;  /* 0x0000003f00047c82 */ /* 0x000fe20008000000 */
[----:B------:R-:W-:-:S03]  /*12b0*/  USHF.R.S32.HI UR12, URZ, 0x5, UR5 ;  /* 0x000000053f0c7899 */ /* 0x000fc60008011405 */
[----:B------:R-:W-:-:S09]  /*12c0*/  UMOV UR5, URZ ;  /* 0x0000003f00057c82 */ /* 0x000fd20008000000 */
.L_x_299:
[----:B-1----:R-:W1:Y:S01]  /*12d0*/  S2R R0, SR_TID.X ;  /* 0x0000000000007919 */ /* 0x002e620000002100 */
[----:B--2---:R-:W2:Y:S01]  /*12e0*/  S2UR UR11, SR_CgaCtaId ;  /* 0x00000000000b79c3 */ /* 0x004ea20000008800 */
[----:B------:R-:W-:Y:S01]  /*12f0*/  UMOV UR14, 0x400 ;  /* 0x00000400000e7882 */ /* 0x000fe20000000000 */
[----:B------:R-:W-:Y:S01]  /*1300*/  UMOV UR6, URZ ;  /* 0x0000003f00067c82 */ /* 0x000fe20008000000 */
[----:B------:R-:W-:Y:S01]  /*1310*/  STL [R1+0x74], RZ ;  /* 0x000074ff01007387 */ /* 0x000fe20000100800 */
[----:B------:R-:W-:Y:S01]  /*1320*/  UMOV UR7, URZ ;  /* 0x0000003f00077c82 */ /* 0x000fe20008000000 */
[----:B------:R-:W-:Y:S01]  /*1330*/  UMOV UR8, URZ ;  /* 0x0000003f00087c82 */ /* 0x000fe20008000000 */
[----:B------:R-:W-:Y:S01]  /*1340*/  UMOV UR16, UR5 ;  /* 0x0000000500107c82 */ /* 0x000fe20008000000 */
[----:B------:R-:W-:Y:S01]  /*1350*/  STL [R1+0x70], RZ ;  /* 0x000070ff01007387 */ /* 0x000fe20000100800 */
[----:B---3--:R-:W3:Y:S01]  /*1360*/  LDC R2, c[0x0][0x28c] ;  /* 0x0000a300ff027b82 */ /* 0x008ee20000000800 */
[----:B------:R-:W-:-:S02]  /*1370*/  CS2R R4, SRZ ;  /* 0x0000000000047805 */ /* 0x000fc4000001ff00 */
[----:B------:R-:W-:Y:S01]  /*1380*/  CS2R R6, SRZ ;  /* 0x0000000000067805 */ /* 0x000fe2000001ff00 */
[----:B------:R-:W-:Y:S01]  /*1390*/  STL [R1+0x6c], RZ ;  /* 0x00006cff01007387 */ /* 0x000fe20000100800 */
[----:B------:R-:W-:Y:S02]  /*13a0*/  CS2R R8, SRZ ;  /* 0x0000000000087805 */ /* 0x000fe4000001ff00 */
[----:B------:R-:W-:Y:S02]  /*13b0*/  CS2R R10, SRZ ;  /* 0x00000000000a7805 */ /* 0x000fe4000001ff00 */
[----:B------:R-:W-:Y:S01]  /*13c0*/  CS2R R12, SRZ ;  /* 0x00000000000c7805 */ /* 0x000fe2000001ff00 */
[----:B------:R-:W-:Y:S01]  /*13d0*/  STL [R1+0x68], RZ ;  /* 0x000068ff01007387 */ /* 0x000fe20000100800 */
[----:B------:R-:W-:Y:S02]  /*13e0*/  CS2R R14, SRZ ;  /* 0x00000000000e7805 */ /* 0x000fe4000001ff00 */
[----:B------:R-:W-:-:S02]  /*13f0*/  CS2R R16, SRZ ;  /* 0x0000000000107805 */ /* 0x000fc4000001ff00 */
[----:B0-----:R-:W-:Y:S01]  /*1400*/  CS2R R18, SRZ ;  /* 0x0000000000127805 */ /* 0x001fe2000001ff00 */
[----:B------:R-:W-:Y:S01]  /*1410*/  STL [R1+0x64], RZ ;  /* 0x000064ff01007387 */ /* 0x000fe20000100800 */
[----:B------:R-:W-:Y:S02]  /*1420*/  CS2R R20, SRZ ;  /* 0x0000000000147805 */ /* 0x000fe4000001ff00 */
[----:B------:R-:W-:Y:S02]  /*1430*/  CS2R R22, SRZ ;  /* 0x0000000000167805 */ /* 0x000fe4000001ff00 */
[----:B------:R-:W-:Y:S01]  /*1440*/  CS2R R152, SRZ ;  /* 0x0000000000987805 */ /* 0x000fe2000001ff00 */
[----:B------:R-:W-:Y:S01]  /*1450*/  STL [R1+0x60], RZ ;  /* 0x000060ff01007387 */ /* 0x000fe20000100800 */
[----:B--2---:R-:W-:Y:S01]  /*1460*/  ULEA UR14, UR11, UR14, 0x18 ;  /* 0x0000000e0b0e7291 */ /* 0x004fe2000f8ec03f */
[----:B------:R-:W-:Y:S02]  /*1470*/  CS2R R154, SRZ ;  /* 0x00000000009a7805 */ /* 0x000fe4000001ff00 */
[----:B------:R-:W-:Y:S01]  /*1480*/  CS2R R156, SRZ ;  /* 0x00000000009c7805 */ /* 0x000fe2000001ff00 */
[----:B------:R-:W-:Y:S01]  /*1490*/  STL [R1+0x5c], RZ ;  /* 0x00005cff01007387 */ /* 0x000fe20000100800 */
[----:B------:R-:W-:-:S02]  /*14a0*/  CS2R R158, SRZ ;  /* 0x00000000009e7805 */ /* 0x000fc4000001ff00 */
[----:B------:R-:W-:Y:S02]  /*14b0*/  CS2R R160, SRZ ;  /* 0x0000000000a07805 */ /* 0x000fe4000001ff00 */
[----:B------:R-:W-:Y:S02]  /*14c0*/  CS2R R162, SRZ ;  /* 0x0000000000a27805 */ /* 0x000fe4000001ff00 */
[----:B-1----:R-:W-:Y:S01]  /*14d0*/  LOP3.LUT R0, R0, 0x80, RZ, 0xc0, !PT ;  /* 0x0000008000007812 */ /* 0x002fe200078ec0ff */
[----:B------:R-:W-:Y:S01]  /*14e0*/  STL [R1+0x58], RZ ;  /* 0x000058ff01007387 */ /* 0x000fe20000100800 */
[----:B---3--:R-:W-:Y:S02]  /*14f0*/  ISETP.GE.AND P0, PT, R2, 0x1, PT ;  /* 0x000000010200780c */ /* 0x008fe40003f06270 */
[----:B------:R-:W-:Y:S02]  /*1500*/  CS2R R2, SRZ ;  /* 0x0000000000027805 */ /* 0x000fe4000001ff00 */
[----:B------:R-:W-:Y:S01]  /*1510*/  SHF.R.U32.HI R0, RZ, 0x7, R0 ;  /* 0x00000007ff007819 */ /* 0x000fe20000011600 */
[----:B------:R-:W-:Y:S01]  /*1520*/  STL [R1+0x54], RZ ;  /* 0x000054ff01007387 */ /* 0x000fe20000100800 */
[----:B------:R-:W-:-:S02]  /*1530*/  CS2R R164, SRZ ;  /* 0x0000000000a47805 */ /* 0x000fc4000001ff00 */
[----:B------:R-:W-:Y:S02]  /*1540*/  CS2R R166, SRZ ;  /* 0x0000000000a67805 */ /* 0x000fe4000001ff00 */
[----:B------:R-:W-:Y:S01]  /*1550*/  CS2R R168, SRZ ;  /* 0x0000000000a87805 */ /* 0x000fe2000001ff00 */
[----:B------:R-:W-:Y:S01]  /*1560*/  STL [R1+0x50], RZ ;  /* 0x000050ff01007387 */ /* 0x000fe20000100800 */
[----:B------:R-:W-:Y:S02]  /*1570*/  CS2R R170, SRZ ;  /* 0x0000000000aa7805 */ /* 0x000fe4000001ff00 */
[----:B------:R-:W-:Y:S02]  /*1580*/  CS2R R172, SRZ ;  /* 0x0000000000ac7805 */ /* 0x000fe4000001ff00 */
[----:B------:R-:W-:Y:S01]  /*1590*/  CS2R R174, SRZ ;  /* 0x0000000000ae7805 */ /* 0x000fe2000001ff00 */
[----:B------:R-:W0:Y:S01]  /*15a0*/  SHFL.IDX PT, R0, R0, RZ, 0x1f ;  /* 0x00001fff00007589 */ /* 0x000e2200000e0000 */
[----:B------:R-:W-:-:S02]  /*15b0*/  CS2R R176, SRZ ;  /* 0x0000000000b07805 */ /* 0x000fc4000001ff00 */
[----:B------:R-:W-:Y:S02]  /*15c0*/  CS2R R178, SRZ ;  /* 0x0000000000b27805 */ /* 0x000fe4000001ff00 */
[----:B------:R-:W-:Y:S01]  /*15d0*/  CS2R R180, SRZ ;  /* 0x0000000000b47805 */ /* 0x000fe2000001ff00 */
[----:B------:R1:W-:Y:S01]  /*15e0*/  STL [R1+0x4c], RZ ;  /* 0x00004cff01007387 */ /* 0x0003e20000100800 */
[----:B------:R-:W-:Y:S02]  /*15f0*/  CS2R R182, SRZ ;  /* 0x0000000000b67805 */ /* 0x000fe4000001ff00 */
[----:B------:R-:W-:Y:S02]  /*1600*/  CS2R R184, SRZ ;  /* 0x0000000000b87805 */ /* 0x000fe4000001ff00 */
[----:B------:R-:W-:Y:S01]  /*1610*/  CS2R R186, SRZ ;  /* 0x0000000000ba7805 */ /* 0x000fe2000001ff00 */
[----:B------:R1:W-:Y:S01]  /*1620*/  STL [R1+0x48], RZ ;  /* 0x000048ff01007387 */ /* 0x0003e20000100800 */
        /* <DEDUP_REMOVED lines=14> */
[----:B------:R-:W-:Y:S02]  /*1710*/  CS2R R210, SRZ ;  /* 0x0000000000d27805 */ /* 0x000fe4000001ff00 */
[----:B0-----:R-:W-:Y:S01]  /*1720*/  R2UR UR9, R0 ;  /* 0x00000000000972ca */ /* 0x001fe200000e0000 */
[----:B------:R1:W-:Y:S01]  /*1730*/  STL [R1+0x38], RZ ;  /* 0x000038ff01007387 */ /* 0x0003e20000100800 */
[----:B------:R-:W-:Y:S01]  /*1740*/  IMAD.MOV.U32 R0, RZ, RZ, RZ ;  /* 0x000000ffff007224 */ /* 0x000fe200078e00ff */
[----:B------:R-:W-:-:S02]  /*1750*/  CS2R R212, SRZ ;  /* 0x0000000000d47805 */ /* 0x000fc4000001ff00 */
[----:B------:R-:W-:Y:S01]  /*1760*/  CS2R R214, SRZ ;  /* 0x0000000000d67805 */ /* 0x000fe2000001ff00 */
[----:B------:R1:W-:Y:S01]  /*1770*/  STL [R1+0x34], RZ ;  /* 0x000034ff01007387 */ /* 0x0003e20000100800 */
[----:B------:R-:W-:Y:S02]  /*1780*/  CS2R R216, SRZ ;  /* 0x0000000000d87805 */ /* 0x000fe4000001ff00 */
[----:B------:R-:W-:Y:S02]  /*1790*/  CS2R R218, SRZ ;  /* 0x0000000000da7805 */ /* 0x000fe4000001ff00 */
[----:B------:R-:W-:Y:S01]  /*17a0*/  CS2R R220, SRZ ;  /* 0x0000000000dc7805 */ /* 0x000fe2000001ff00 */
[----:B------:R1:W-:Y:S01]  /*17b0*/  STL [R1+0x30], RZ ;  /* 0x000030ff01007387 */ /* 0x0003e20000100800 */
[----:B------:R-:W-:Y:S02]  /*17c0*/  CS2R R222, SRZ ;  /* 0x0000000000de7805 */ /* 0x000fe4000001ff00 */
[----:B------:R-:W-:Y:S01]  /*17d0*/  CS2R R224, SRZ ;  /* 0x0000000000e07805 */ /* 0x000fe2000001ff00 */
[----:B------:R-:W-:Y:S01]  /*17e0*/  IMAD.MOV.U32 R226, RZ, RZ, RZ ;  /* 0x000000ffffe27224 */ /* 0x000fe200078e00ff */
[----:B------:R1:W-:Y:S01]  /*17f0*/  STL [R1+0x2c], RZ ;  /* 0x00002cff01007387 */ /* 0x0003e20000100800 */
[----:B------:R-:W-:Y:S01]  /*1800*/  ULEA.HI UR10, UR9, UR9, URZ, 0x1 ;  /* 0x00000009090a7291 */ /* 0x000fe2000f8f083f */
[----:B------:R-:W-:Y:S01]  /*1810*/  IMAD.U32 R227, RZ, RZ, UR4 ;  /* 0x00000004ffe37e24 */ /* 0x000fe2000f8e00ff */
[----:B------:R-:W-:Y:S01]  /*1820*/  CS2R R24, SRZ ;  /* 0x0000000000187805 */ /* 0x000fe2000001ff00 */
[----:B------:R1:W-:Y:S01]  /*1830*/  STL [R1+0x28], RZ ;  /* 0x000028ff01007387 */ /* 0x0003e20000100800 */
[----:B------:R-:W-:Y:S01]  /*1840*/  ULOP3.LUT UR10, UR10, 0x1ffffe, URZ, 0xc0, !UPT ;  /* 0x001ffffe0a0a7892 */ /* 0x000fe2000f8ec03f */
[----:B------:R-:W-:-:S02]  /*1850*/  CS2R R26, SRZ ;  /* 0x00000000001a7805 */ /* 0x000fc4000001ff00 */
[----:B------:R-:W-:Y:S01]  /*1860*/  CS2R R28, SRZ ;  /* 0x00000000001c7805 */ /* 0x000fe2000001ff00 */
[----:B------:R1:W-:Y:S01]  /*1870*/  STL [R1+0x24], RZ ;  /* 0x000024ff01007387 */ /* 0x0003e20000100800 */
[----:B------:R-:W-:Y:S01]  /*1880*/  UIADD3 UR10, UR9, -UR10, URZ ;  /* 0x8000000a090a7290 */ /* 0x000fe2000fffe03f */
[----:B----4-:R-:W-:Y:S02]  /*1890*/  CS2R R30, SRZ ;  /* 0x00000000001e7805 */ /* 0x010fe4000001ff00 */
[----:B------:R-:W-:Y:S01]  /*18a0*/  CS2R R32, SRZ ;  /* 0x0000000000207805 */ /* 0x000fe2000001ff00 */
[----:B------:R1:W-:Y:S01]  /*18b0*/  STL [R1+0x20], RZ ;  /* 0x000020ff01007387 */ /* 0x0003e20000100800 */
[----:B------:R-:W-:Y:S01]  /*18c0*/  ULEA UR10, UR10, UR14, 0xb ;  /* 0x0000000e0a0a7291 */ /* 0x000fe2000f8e583f */
[----:B------:R-:W-:Y:S02]  /*18d0*/  CS2R R34, SRZ ;  /* 0x0000000000227805 */ /* 0x000fe4000001ff00 */
[----:B------:R-:W-:Y:S01]  /*18e0*/  CS2R R36, SRZ ;  /* 0x0000000000247805 */ /* 0x000fe2000001ff00 */
[----:B------:R1:W-:Y:S01]  /*18f0*/  STL [R1+0x1c], RZ ;  /* 0x00001cff01007387 */ /* 0x0003e20000100800 */
[----:B------:R-:W-:Y:S01]  /*1900*/  UIADD3 UR10, UR10, 0x100, URZ ;  /* 0x000001000a0a7890 */ /* 0x000fe2000fffe03f */
[----:B------:R-:W-:-:S02]  /*1910*/  CS2R R38, SRZ ;  /* 0x0000000000267805 */ /* 0x000fc4000001ff00 */
[----:B------:R-:W-:Y:S01]  /*1920*/  CS2R R40, SRZ ;  /* 0x0000000000287805 */ /* 0x000fe2000001ff00 */
[----:B------:R1:W-:Y:S01]  /*1930*/  STL [R1+0x18], RZ ;  /* 0x000018ff01007387 */ /* 0x0003e20000100800 */
[----:B------:R-:W-:Y:S01]  /*1940*/  USHF.R.U32.HI UR10, URZ, 0x4, UR10 ;  /* 0x000000043f0a7899 */ /* 0x000fe2000801160a */
[----:B------:R-:W-:Y:S02]  /*1950*/  CS2R R42, SRZ ;  /* 0x00000000002a7805 */ /* 0x000fe4000001ff00 */
[----:B------:R-:W-:Y:S01]  /*1960*/  CS2R R44, SRZ ;  /* 0x00000000002c7805 */ /* 0x000fe2000001ff00 */
[----:B------:R1:W-:Y:S01]  /*1970*/  STL [R1+0x14], RZ ;  /* 0x000014ff01007387 */ /* 0x0003e20000100800 */
[----:B------:R-:W-:Y:S01]  /*1980*/  ULOP3.LUT UR15, UR10, 0x3fff, URZ, 0xc0, !UPT ;  /* 0x00003fff0a0f7892 */ /* 0x000fe2000f8ec03f */
        /* <DEDUP_REMOVED lines=18> */
[----:B------:R1:W-:Y:S01]  /*1ab0*/  STL [R1], RZ ;  /* 0x000000ff01007387 */ /* 0x0003e20000100800 */
[----:B------:R-:W-:-:S02]  /*1ac0*/  CS2R R74, SRZ ;  /* 0x00000000004a7805 */ /* 0x000fc4000001ff00 */
[----:B------:R-:W-:Y:S02]  /*1ad0*/  CS2R R76, SRZ ;  /* 0x00000000004c7805 */ /* 0x000fe4000001ff00 */
[----:B------:R-:W-:Y:S02]  /*1ae0*/  CS2R R78, SRZ ;  /* 0x00000000004e7805 */ /* 0x000fe4000001ff00 */
[----:B------:R-:W-:Y:S02]  /*1af0*/  CS2R R80, SRZ ;  /* 0x0000000000507805 */ /* 0x000fe4000001ff00 */
[----:B------:R-:W-:Y:S02]  /*1b00*/  CS2R R82, SRZ ;  /* 0x0000000000527805 */ /* 0x000fe4000001ff00 */
[----:B------:R-:W-:Y:S02]  /*1b10*/  CS2R R84, SRZ ;  /* 0x0000000000547805 */ /* 0x000fe4000001ff00 */
        /* <DEDUP_REMOVED lines=32> */
[----:B------:R-:W-:Y:S01]  /*1d20*/  CS2R R150, SRZ ;  /* 0x0000000000967805 */ /* 0x000fe2000001ff00 */
[----:B-1----:R-:W-:Y:S06]  /*1d30*/  @!P0 BRA `(.L_x_17) ;  /* 0x0000001000548947 */ /* 0x002fec0003800000 */
[----:B------:R-:W-:-:S06]  /*1d40*/  UISETP.NE.AND UP0, UPT, UR22, 0x3, UPT ;  /* 0x000000031600788c */ /* 0x000fcc000bf05270 */
[----:B------:R-:W-:-:S13]  /*1d50*/  PLOP3.LUT P1, PT, PT, PT, UP0, 0x80, 0x0 ;  /* 0x000000000000781c */ /* 0x000fda0003f2f008 */
[----:B------:R-:W-:Y:S05]  /*1d60*/  @!P1 BRA `(.L_x_18) ;  /* 0x0000000000049947 */ /* 0x000fea0003800000 */
[----:B------:R-:W-:Y:S01]  /*1d70*/  BPT.TRAP 0x1 ;  /* 0x000000040000795c */ /* 0x000fe20000300000 */
.L_x_18:
[----:B------:R-:W-:Y:S01]  /*1d80*/  ULEA UR6, UR5, UR14, 0x3 ;  /* 0x0000000e05067291 */ /* 0x000fe2000f8e183f */
[----:B------:R-:W-:-:S05]  /*1d90*/  IMAD.U32 R0, RZ, RZ, UR4 ;  /* 0x00000004ff007e24 */ /* 0x000fca000f8e00ff */
[----:B------:R-:W-:-:S04]  /*1da0*/  SHF.L.U32 R0, R0, 0x1f, RZ ;  /* 0x0000001f00007819 */ /* 0x000fc800000006ff */
[----:B------:R0:W1:Y:S01]  /*1db0*/  SYNCS.PHASECHK.TRANS64.TRYWAIT P0, [UR6], R0 ;  /* 0x00000000ff0075a7 */ /* 0x0000620008000146 */
[----:B------:R-:W-:Y:S05]  /*1dc0*/  @!P1 BRA `(.L_x_19) ;  /* 0x0000000000049947 */ /* 0x000fea0003800000 */
[----:B------:R-:W-:Y:S01]  /*1dd0*/  BPT.TRAP 0x1 ;  /* 0x000000040000795c */ /* 0x000fe20000300000 */
.L_x_19:
[----:B-1----:R-:W-:Y:S05]  /*1de0*/  @P0 BRA `(.L_x_20) ;  /* 0x0000000000080947 */ /* 0x002fea0003800000 */
[----:B------:R-:W1:Y:S02]  /*1df0*/  SYNCS.PHASECHK.TRANS64.TRYWAIT P0, [UR6], R0 ;  /* 0x00000000ff0075a7 */ /* 0x000e640008000146 */
[----:B-1----:R-:W-:Y:S05]  /*1e00*/  @!P0 BRA `(.L_x_21) ;  /* 0x000000e4000c8947 */ /* 0x002fea0003800000 */
.L_x_20:
[----:B------:R2:W-:Y:S01]  /*1e10*/  STL [R1+0x74], RZ ;  /* 0x000074ff01007387 */ /* 0x0005e20000100800 */
[----:B------:R-:W-:Y:S01]  /*1e20*/  UIADD3 UR6, UR14, 0x3100, URZ ;  /* 0x000031000e067890 */ /* 0x000fe2000fffe03f */
[----:B------:R-:W-:Y:S01]  /*1e30*/  WARPGROUP.ARRIVE ;  /* 0x00000000000079c5 */ /* 0x000fe20000000000 */
[----:B------:R-:W-:Y:S01]  /*1e40*/  ULDC UR7, c[0x0][0x50c] ;  /* 0x0001430000077ab9 */ /* 0x000fe20000000800 */
[----:B------:R2:W-:Y:S01]  /*1e50*/  STL [R1+0x70], RZ ;  /* 0x000070ff01007387 */ /* 0x0005e20000100800 */
[----:B------:R-:W-:Y:S01]  /*1e60*/  UISETP.NE.AND UP0, UPT, UR7, 0x1, UPT ;  /* 0x000000010700788c */ /* 0x000fe2000bf05270 */
[----:B01----:R-:W-:Y:S01]  /*1e70*/  IMAD.MOV.U32 R0, RZ, RZ, RZ ;  /* 0x000000ffff007224 */ /* 0x003fe200078e00ff */
[----:B------:R-:W-:Y:S01]  /*1e80*/  USHF.R.U32.HI UR6, URZ, 0x4, UR6 ;  /* 0x000000043f067899 */ /* 0x000fe20008011606 */
[----:B------:R2:W-:Y:S01]  /*1e90*/  STL [R1+0x6c], RZ ;  /* 0x00006cff01007387 */ /* 0x0005e20000100800 */
[----:B------:R-:W-:Y:S01]  /*1ea0*/  USEL UR7, URZ, 0x1, UP0 ;  /* 0x000000013f077887 */ /* 0x000fe20008000000 */
[----:B------:R-:W-:Y:S01]  /*1eb0*/  CS2R R2, SRZ ;  /* 0x0000000000027805 */ /* 0x000fe2000001ff00 */
[----:B------:R-:W-:Y:S01]  /*1ec0*/  ULOP3.LUT UR6, UR6, 0x3fff, URZ, 0xc0, !UPT ;  /* 0x00003fff06067892 */ /* 0x000fe2000f8ec03f */
[----:B------:R2:W-:Y:S01]  /*1ed0*/  STL [R1+0x68], RZ ;  /* 0x000068ff01007387 */ /* 0x0005e20000100800 */
[----:B------:R-:W-:Y:S01]  /*1ee0*/  ULOP3.LUT UR8, UR15, 0x10000, URZ, 0xfc, !UPT ;  /* 0x000100000f087892 */ /* 0x000fe2000f8efc3f */
[----:B------:R-:W-:Y:S01]  /*1ef0*/  CS2R R4, SRZ ;  /* 0x0000000000047805 */ /* 0x000fe2000001ff00 */
[----:B------:R-:W-:Y:S01]  /*1f00*/  ULOP3.LUT UR6, UR6, 0x10000, URZ, 0xfc, !UPT ;  /* 0x0001000006067892 */ /* 0x000fe2000f8efc3f */
[----:B------:R2:W-:Y:S01]  /*1f10*/  STL [R1+0x64], RZ ;  /* 0x000064ff01007387 */ /* 0x0005e20000100800 */
[----:B------:R-:W-:Y:S01]  /*1f20*/  ISETP.NE.AND P0, PT, RZ, UR7, PT ;  /* 0x00000007ff007c0c */ /* 0x000fe2000bf05270 */
[----:B------:R-:W-:Y:S01]  /*1f30*/  ULEA UR8, UR5, UR8, 0x8 ;  /* 0x0000000805087291 */ /* 0x000fe2000f8e403f */
[----:B------:R-:W-:Y:S01]  /*1f40*/  CS2R R6, SRZ ;  /* 0x0000000000067805 */ /* 0x000fe2000001ff00 */
[----:B------:R2:W-:Y:S01]  /*1f50*/  STL [R1+0x60], RZ ;  /* 0x000060ff01007387 */ /* 0x0005e20000100800 */
[----:B------:R-:W-:Y:S01]  /*1f60*/  ULEA UR10, UR5, UR6, 0x9 ;  /* 0x00000006050a7291 */ /* 0x000fe2000f8e483f */
[----:B------:R-:W-:Y:S01]  /*1f70*/  CS2R R8, SRZ ;  /* 0x0000000000087805 */ /* 0x000fe2000001ff00 */
[----:B------:R-:W-:Y:S01]  /*1f80*/  UMOV UR9, 0xc0000010 ;  /* 0xc000001000097882 */ /* 0x000fe20000000000 */
[----:B------:R2:W-:Y:S01]  /*1f90*/  STL [R1+0x5c], RZ ;  /* 0x00005cff01007387 */ /* 0x0005e20000100800 */
[----:B------:R-:W-:Y:S01]  /*1fa0*/  UMOV UR11, 0xc0000010 ;  /* 0xc0000010000b7882 */ /* 0x000fe20000000000 */
[----:B------:R-:W-:Y:S01]  /*1fb0*/  UMOV UR6, 0x1 ;  /* 0x0000000100067882 */ /* 0x000fe20000000000 */
[----:B------:R-:W-:Y:S01]  /*1fc0*/  CS2R R10, SRZ ;  /* 0x00000000000a7805 */ /* 0x000fe2000001ff00 */
[----:B------:R2:W-:Y:S01]  /*1fd0*/  STL [R1+0x58], RZ ;  /* 0x000058ff01007387 */ /* 0x0005e20000100800 */
[----:B------:R-:W-:Y:S01]  /*1fe0*/  CS2R R12, SRZ ;  /* 0x00000000000c7805 */ /* 0x000fe2000001ff00 */
[----:B------:R-:W-:Y:S01]  /*1ff0*/  QGMMA.64x256x32.F32.E4M3.E4M3 R24, gdesc[UR8], RZ, !UPT, gsb0 ;  /* 0x03e00000081879f3 */ /* 0x000fe2000c0008ff */
        /* <DEDUP_REMOVED lines=55> */
[----:B------:R-:W-:Y:S01]  /*2370*/  CS2R R224, SRZ ;  /* 0x0000000000e07805 */ /* 0x000fe2000001ff00 */
[----:B------:R-:W-:Y:S01]  /*2380*/  IMAD.MOV.U32 R226, RZ, RZ, RZ ;  /* 0x000000ffffe27224 */ /* 0x000fe200078e00ff */
[----:B------:R2:W-:Y:S04]  /*2390*/  STL [R1+0x1c], RZ ;  /* 0x00001cff01007387 */ /* 0x0005e80000100800 */
[----:B------:R2:W-:Y:S04]  /*23a0*/  STL [R1+0x18], RZ ;  /* 0x000018ff01007387 */ /* 0x0005e80000100800 */
[----:B------:R2:W-:Y:S04]  /*23b0*/  STL [R1+0x14], RZ ;  /* 0x000014ff01007387 */ /* 0x0005e80000100800 */
[----:B------:R2:W-:Y:S04]  /*23c0*/  STL [R1+0x10], RZ ;  /* 0x000010ff01007387 */ /* 0x0005e80000100800 */
[----:B------:R2:W-:Y:S04]  /*23d0*/  STL [R1+0xc], RZ ;  /* 0x00000cff01007387 */ /* 0x0005e80000100800 */
[----:B------:R2:W-:Y:S04]  /*23e0*/  STL [R1+0x8], RZ ;  /* 0x000008ff01007387 */ /* 0x0005e80000100800 */
[----:B------:R2:W-:Y:S04]  /*23f0*/  STL [R1+0x4], RZ ;  /* 0x000004ff01007387 */ /* 0x0005e80000100800 */
[----:B------:R2:W-:Y:S01]  /*2400*/  STL [R1], RZ ;  /* 0x000000ff01007387 */ /* 0x0005e20000100800 */
[----:B------:R-:W-:Y:S05]  /*2410*/  @!P0 BRA `(.L_x_22) ;  /* 0x0000000800808947 */ /* 0x000fea0003800000 */
[----:B------:R-:W-:Y:S02]  /*2420*/  WARPGROUP.DEPBAR.LE gsb0, 0x0 ;  /* 0x00008000000079c5 */ /* 0x000fe40000010000 */
[----:B------:R-:W-:-:S01]  /*2430*/  FADD R227, RZ, R122 ;  /* 0x0000007affe37221 */ /* 0x000fc20000000000 */
[----:B------:R-:W-:Y:S01]  /*2440*/  FADD R226, RZ, R24 ;  /* 0x00000018ffe27221 */ /* 0x000fe20000000000 */
[----:B------:R-:W-:-:S01]  /*2450*/  FADD R225, RZ, R25 ;  /* 0x00000019ffe17221 */ /* 0x000fc20000000000 */
[----:B------:R-:W-:Y:S01]  /*2460*/  FADD R224, RZ, R26 ;  /* 0x0000001affe07221 */ /* 0x000fe20000000000 */
[----:B------:R-:W-:-:S01]  /*2470*/  FADD R223, RZ, R27 ;  /* 0x0000001bffdf7221 */ /* 0x000fc20000000000 */
[----:B------:R0:W-:Y:S01]  /*2480*/  STL [R1], R227 ;  /* 0x000000e301007387 */ /* 0x0001e20000100800 */
[----:B------:R-:W-:-:S01]  /*2490*/  FADD R222, RZ, R28 ;  /* 0x0000001cffde7221 */ /* 0x000fc20000000000 */
[----:B------:R-:W-:Y:S01]  /*24a0*/  FADD R221, RZ, R29 ;  /* 0x0000001dffdd7221 */ /* 0x000fe20000000000 */
[----:B------:R-:W-:-:S01]  /*24b0*/  FADD R220, RZ, R30 ;  /* 0x0000001effdc7221 */ /* 0x000fc20000000000 */
[----:B------:R-:W-:Y:S01]  /*24c0*/  FADD R219, RZ, R31 ;  /* 0x0000001fffdb7221 */ /* 0x000fe20000000000 */
[----:B------:R-:W-:-:S01]  /*24d0*/  FADD R218, RZ, R32 ;  /* 0x00000020ffda7221 */ /* 0x000fc20000000000 */
[----:B------:R-:W-:Y:S01]  /*24e0*/  FADD R217, RZ, R33 ;  /* 0x00000021ffd97221 */ /* 0x000fe20000000000 */
[----:B------:R-:W-:-:S01]  /*24f0*/  FADD R216, RZ, R34 ;  /* 0x00000022ffd87221 */ /* 0x000fc20000000000 */
[----:B------:R-:W-:Y:S01]  /*2500*/  FADD R215, RZ, R35 ;  /* 0x00000023ffd77221 */ /* 0x000fe20000000000 */
[----:B------:R-:W-:-:S01]  /*2510*/  FADD R214, RZ, R36 ;  /* 0x00000024ffd67221 */ /* 0x000fc20000000000 */
[----:B0-----:R-:W-:Y:S01]  /*2520*/  FADD R227, RZ, R123 ;  /* 0x0000007bffe37221 */ /* 0x001fe20000000000 */
[----:B------:R-:W-:-:S01]  /*2530*/  FADD R213, RZ, R37 ;  /* 0x00000025ffd57221 */ /* 0x000fc20000000000 */
[----:B------:R-:W-:Y:S01]  /*2540*/  FADD R212, RZ, R38 ;  /* 0x00000026ffd47221 */ /* 0x000fe20000000000 */
[----:B------:R-:W-:-:S01]  /*2550*/  FADD R211, RZ, R39 ;  /* 0x00000027ffd37221 */ /* 0x000fc20000000000 */
[----:B------:R-:W-:Y:S01]  /*2560*/  FADD R210, RZ, R40 ;  /* 0x00000028ffd27221 */ /* 0x000fe20000000000 */
[----:B------:R0:W-:Y:S01]  /*2570*/  STL [R1+0x4], R227 ;  /* 0x000004e301007387 */ /* 0x0001e20000100800 */
        /* <DEDUP_REMOVED lines=93> */
[----:B------:R-:W-:Y:S01]  /*2b50*/  UMOV UR6, URZ ;  /* 0x0000003f00067c82 */ /* 0x000fe20008000000 */
[----:B0-----:R-:W-:-:S05]  /*2b60*/  FADD R227, RZ, R130 ;  /* 0x00000082ffe37221 */ /* 0x001fca0000000000 */
[----:B------:R0:W-:Y:S02]  /*2b70*/  STL [R1+0x20], R227 ;  /* 0x000020e301007387 */ /* 0x0001e40000100800 */
        /* <DEDUP_REMOVED lines=42> */
.L_x_22:
[----:B------:R-:W-:-:S04]  /*2e20*/  UIADD3 UR16, UR5, 0x1, URZ ;  /* 0x0000000105107890 */ /* 0x000fc8000fffe03f */
[----:B------:R-:W-:-:S04]  /*2e30*/  UISETP.NE.AND UP0, UPT, UR16, 0x3, UPT ;  /* 0x000000031000788c */ /* 0x000fc8000bf05270 */
[----:B------:R-:W-:Y:S02]  /*2e40*/  USEL UR8, URZ, 0x1, UP0 ;  /* 0x000000013f087887 */ /* 0x000fe40008000000 */
[----:B------:R-:W-:Y:S02]  /*2e50*/  USEL UR16, UR16, URZ, UP0 ;  /* 0x0000003f10107287 */ /* 0x000fe40008000000 */
[----:B------:R-:W-:-:S06]  /*2e60*/  ULOP3.LUT UR8, UR4, UR8, URZ, 0x3c, !UPT ;  /* 0x0000000804087292 */ /* 0x000fcc000f8e3c3f */
[----:B0-----:R-:W-:Y:S01]  /*2e70*/  IMAD.U32 R227, RZ, RZ, UR8 ;  /* 0x00000008ffe37e24 */ /* 0x001fe2000f8e00ff */
[----:B------:R-:W-:-:S06]  /*2e80*/  UMOV UR8, 0x1 ;  /* 0x0000000100087882 */ /* 0x000fcc0000000000 */
.L_x_17:
[----:B------:R-:W-:-:S04]  /*2e90*/  UISETP.LT.AND UP0, UPT, UR12, 0x1, UPT ;  /* 0x000000010c00788c */ /* 0x000fc8000bf01270 */
[----:B------:R-:W-:-:S04]  /*2ea0*/  USEL UR9, UR12, 0x1, UP0 ;  /* 0x000000010c097887 */ /* 0x000fc80008000000 */
[----:B------:R-:W-:-:S04]  /*2eb0*/  UIADD3 UR9, UR12, -UR9, URZ ;  /* 0x800000090c097290 */ /* 0x000fc8000fffe03f */
[----:B------:R-:W-:-:S06]  /*2ec0*/  UISETP.GE.AND UP0, UPT, UR9, 0x1, UPT ;  /* 0x000000010900788c */ /* 0x000fcc000bf06270 */
[----:B------:R-:W-:-:S13]  /*2ed0*/  PLOP3.LUT P0, PT, PT, PT, UP0, 0x80, 0x0 ;  /* 0x000000000000781c */ /* 0x000fda0003f0f008 */
[----:B------:R-:W-:Y:S05]  /*2ee0*/  @!P0 BRA `(.L_x_23) ;  /* 0x0000001000908947 */ /* 0x000fea0003800000 */
[----:B------:R-:W-:Y:S01]  /*2ef0*/  IMAD.U32 R228, RZ, RZ, UR9 ;  /* 0x00000009ffe47e24 */ /* 0x000fe2000f8e00ff */
[----:B------:R-:W-:Y:S01]  /*2f00*/  UMOV UR17, UR5 ;  /* 0x0000000500117c82 */ /* 0x000fe20008000000 */
[----:B------:R-:W-:-:S05]  /*2f10*/  ULDC UR24, c[0x0][0x50c] ;  /* 0x0001430000187ab9 */ /* 0x000fca0000000800 */
.L_x_31:
[----:B------:R-:W-:-:S06]  /*2f20*/  UISETP.NE.AND UP0, UPT, UR22, 0x3, UPT ;  /* 0x000000031600788c */ /* 0x000fcc000bf05270 */
[----:B------:R-:W-:-:S13]  /*2f30*/  PLOP3.LUT P1, PT, PT, PT, UP0, 0x80, 0x0 ;  /* 0x000000000000781c */ /* 0x000fda0003f2f008 */
[----:B-1---5:R-:W-:Y:S05]  /*2f40*/  @!P1 BRA `(.L_x_24) ;  /* 0x0000000000049947 */ /* 0x022fea0003800000 */
[----:B------:R-:W-:Y:S01]  /*2f50*/  BPT.TRAP 0x1 ;  /* 0x000000040000795c */ /* 0x000fe20000300000 */
.L_x_24:
[----:B------:R-:W0:Y:S01]  /*2f60*/  S2UR UR9, SR_CgaCtaId ;  /* 0x00000000000979c3 */ /* 0x000e220000008800 */
[----:B------:R-:W-:Y:S01]  /*2f70*/  UMOV UR14, 0x400 ;  /* 0x00000400000e7882 */ /* 0x000fe20000000000 */
[----:B------:R-:W-:Y:S01]  /*2f80*/  SHF.L.U32 R229, R227, 0x1f, RZ ;  /* 0x0000001fe3e57819 */ /* 0x000fe200000006ff */
[----:B0-----:R-:W-:-:S04]  /*2f90*/  ULEA UR14, UR9, UR14, 0x18 ;  /* 0x0000000e090e7291 */ /* 0x001fc8000f8ec03f */
[----:B------:R-:W-:-:S09]  /*2fa0*/  ULEA UR9, UR16, UR14, 0x3 ;  /* 0x0000000e10097291 */ /* 0x000fd2000f8e183f */
[----:B------:R0:W1:Y:S01]  /*2fb0*/  SYNCS.PHASECHK.TRANS64.TRYWAIT P0, [UR9], R229 ;  /* 0x000000e5ff0075a7 */ /* 0x0000620008000149 */
[----:B------:R-:W-:Y:S05]  /*2fc0*/  @!P1 BRA `(.L_x_25) ;  /* 0x0000000000049947 */ /* 0x000fea0003800000 */
[----:B------:R-:W-:Y:S01]  /*2fd0*/  BPT.TRAP 0x1 ;  /* 0x000000040000795c */ /* 0x000fe20000300000 */
.L_x_25:
[----:B-1----:R-:W-:Y:S05]  /*2fe0*/  @P0 BRA `(.L_x_26) ;  /* 0x0000000000080947 */ /* 0x002fea0003800000 */
[----:B------:R-:W1:Y:S02]  /*2ff0*/  SYNCS.PHASECHK.TRANS64.TRYWAIT P0, [UR9], R229 ;  /* 0x000000e5ff0075a7 */ /* 0x000e640008000149 */
[----:B-1----:R-:W-:Y:S05]  /*3000*/  @!P0 BRA `(.L_x_27) ;  /* 0x000000d000a48947 */ /* 0x002fea0003800000 */
.L_x_26:
[----:B------:R-:W-:Y:S01]  /*3010*/  UIADD3 UR9, UR14, 0x3100, URZ ;  /* 0x000031000e097890 */ /* 0x000fe2000fffe03f */
[----:B------:R-:W-:Y:S01]  /*3020*/  WARPGROUP.ARRIVE ;  /* 0x00000000000079c5 */ /* 0x000fe20000000000 */
[----:B------:R-:W-:Y:S02]  /*3030*/  UISETP.NE.AND UP0, UPT, UR7, URZ, UPT ;  /* 0x0000003f0700728c */ /* 0x000fe4000bf05270 */
[----:B------:R-:W-:Y:S02]  /*3040*/  USHF.R.U32.HI UR9, URZ, 0x4, UR9 ;  /* 0x000000043f097899 */ /* 0x000fe40008011609 */
[----:B------:R-:W-:Y:S02]  /*3050*/  USEL UR8, UR8, URZ, !UP0 ;  /* 0x0000003f08087287 */ /* 0x000fe4000c000000 */
[----:B------:R-:W-:Y:S02]  /*3060*/  ULOP3.LUT UR9, UR9, 0x3fff, URZ, 0xc0, !UPT ;  /* 0x00003fff09097892 */ /* 0x000fe4000f8ec03f */
[----:B------:R-:W-:-:S02]  /*3070*/  ULOP3.LUT UR7, UR15, 0x10000, URZ, 0xfc, !UPT ;  /* 0x000100000f077892 */ /* 0x000fc4000f8efc3f */
[----:B------:R-:W-:Y:S02]  /*3080*/  ULOP3.LUT UR9, UR9, 0x10000, URZ, 0xfc, !UPT ;  /* 0x0001000009097892 */ /* 0x000fe4000f8efc3f */
[----:B------:R-:W-:Y:S02]  /*3090*/  UISETP.NE.U32.AND UP0, UPT, UR8, URZ, UPT ;  /* 0x0000003f0800728c */ /* 0x000fe4000bf05070 */
[----:B------:R-:W-:Y:S02]  /*30a0*/  ULEA UR8, UR16, UR7, 0x8 ;  /* 0x0000000710087291 */ /* 0x000fe4000f8e403f */
[----:B------:R-:W-:Y:S01]  /*30b0*/  ULEA UR10, UR16, UR9, 0x9 ;  /* 0x00000009100a7291 */ /* 0x000fe2000f8e483f */
[----:B------:R-:W-:Y:S02]  /*30c0*/  UMOV UR11, 0xc0000010 ;  /* 0xc0000010000b7882 */ /* 0x000fe40000000000 */
[----:B------:R-:W-:Y:S01]  /*30d0*/  UMOV UR9, 0xc0000010 ;  /* 0xc000001000097882 */ /* 0x000fe20000000000 */
[----:B------:R-:W-:-:S05]  /*30e0*/  UIADD3 UR6, UR6, 0x1, URZ ;  /* 0x0000000106067890 */ /* 0x000fca000fffe03f */
[----:B------:R-:W-:Y:S01]  /*30f0*/  QGMMA.64x256x32.F32.E4M3.E4M3 R24, gdesc[UR8], R24, UP0, gsb0 ;  /* 0x03e00000081879f3 */ /* 0x000fe2000b800818 */
[----:B------:R-:W-:-:S04]  /*3100*/  UISETP.NE.AND UP0, UPT, UR6, UR24, UPT ;  /* 0x000000180600728c */ /* 0x000fc8000bf05270 */
[----:B------:R-:W-:-:S06]  /*3110*/  USEL UR7, URZ, 0x1, UP0 ;  /* 0x000000013f077887 */ /* 0x000fcc0008000000 */
[----:B------:R-:W-:Y:S01]  /*3120*/  ISETP.NE.AND P0, PT, RZ, UR7, PT ;  /* 0x00000007ff007c0c */ /* 0x000fe2000bf05270 */
[----:B------:R-:W-:-:S12]  /*3130*/  WARPGROUP.DEPBAR.LE gsb0, 0x1 ;  /* 0x00008000000079c5 */ /* 0x000fd80000010100 */
[----:B------:R-:W-:Y:S05]  /*3140*/  @!P0 BRA `(.L_x_28) ;  /* 0x0000000c00808947 */ /* 0x000fea0003800000 */
[----:B------:R-:W-:Y:S02]  /*3150*/  WARPGROUP.DEPBAR.LE gsb0, 0x0 ;  /* 0x00008000000079c5 */ /* 0x000fe40000010000 */
[----:B------:R-:W-:-:S01]  /*3160*/  FADD R226, R24, R226 ;  /* 0x000000e218e27221 */ /* 0x000fc20000000000 */
[----:B------:R-:W-:Y:S01]  /*3170*/  FADD R225, R25, R225 ;  /* 0x000000e119e17221 */ /* 0x000fe20000000000 */
[----:B------:R1:W-:Y:S01]  /*3180*/  STL [R1+0x90], R227 ;  /* 0x000090e301007387 */ /* 0x0003e20000100800 */
[----:B------:R-:W-:-:S01]  /*3190*/  FADD R224, R26, R224 ;  /* 0x000000e01ae07221 */ /* 0x000fc20000000000 */
[----:B------:R-:W-:Y:S01]  /*31a0*/  FADD R223, R27, R223 ;  /* 0x000000df1bdf7221 */ /* 0x000fe20000000000 */
[----:B------:R-:W-:-:S01]  /*31b0*/  FADD R222, R28, R222 ;  /* 0x000000de1cde7221 */ /* 0x000fc20000000000 */
[----:B------:R-:W-:Y:S01]  /*31c0*/  FADD R221, R29, R221 ;  /* 0x000000dd1ddd7221 */ /* 0x000fe20000000000 */
[----:B-1----:R-:W3:Y:S04]  /*31d0*/  LDL.LU R227, [R1+0x30] ;  /* 0x0000300001e37983 */ /* 0x002ee80000300800 */
[----:B------:R1:W-:Y:S01]  /*31e0*/  STL [R1+0x94], R226 ;  /* 0x000094e201007387 */ /* 0x0003e20000100800 */
[----:B------:R-:W-:-:S01]  /*31f0*/  FADD R220, R30, R220 ;  /* 0x000000dc1edc7221 */ /* 0x000fc20000000000 */
[----:B------:R-:W-:-:S02]  /*3200*/  FADD R219, R31, R219 ;  /* 0x000000db1fdb7221 */ /* 0x000fc40000000000 */
[----:B-1----:R-:W4:Y:S04]  /*3210*/  LDL.LU R226, [R1+0x2c] ;  /* 0x00002c0001e27983 */ /* 0x002f280000300800 */
[----:B------:R1:W-:Y:S01]  /*3220*/  STL [R1+0x98], R225 ;  /* 0x000098e101007387 */ /* 0x0003e20000100800 */
[----:B------:R-:W-:-:S03]  /*3230*/  FADD R218, R32, R218 ;  /* 0x000000da20da7221 */ /* 0x000fc60000000000 */
[----:B-1----:R-:W2:Y:S04]  /*3240*/  LDL.LU R225, [R1+0x28] ;  /* 0x0000280001e17983 */ /* 0x002ea80000300800 */
        /* <DEDUP_REMOVED lines=9> */
[----:B------:R1:W-:Y:S04]  /*32e0*/  STL [R1+0xa8], R221 ;  /* 0x0000a8dd01007387 */ /* 0x0003e80000100800 */
        /* <DEDUP_REMOVED lines=12> */
[----:B-1----:R-:W2:Y:S01]  /*33b0*/  LDL.LU R215, [R1] ;  /* 0x0000000001d77983 */ /* 0x002ea20000300800 */
[----:B------:R-:W-:-:S01]  /*33c0*/  FADD R214, R36, R214 ;  /* 0x000000d624d67221 */ /* 0x000fc20000000000 */
[----:B------:R-:W-:Y:S01]  /*33d0*/  FADD R213, R37, R213 ;  /* 0x000000d525d57221 */ /* 0x000fe20000000000 */
[----:B------:R-:W-:-:S01]  /*33e0*/  FADD R212, R38, R212 ;  /* 0x000000d426d47221 */ /* 0x000fc20000000000 */
[----:B------:R-:W-:Y:S01]  /*33f0*/  FADD R211, R39, R211 ;  /* 0x000000d327d37221 */ /* 0x000fe20000000000 */
[----:B------:R-:W-:-:S01]  /*3400*/  FADD R210, R40, R210 ;  /* 0x000000d228d27221 */ /* 0x000fc20000000000 */
[----:B------:R-:W-:Y:S01]  /*3410*/  STL [R1+0xc4], R214 ;  /* 0x0000c4d601007387 */ /* 0x000fe20000100800 */
        /* <DEDUP_REMOVED lines=11> */
[----:B------:R1:W-:Y:S01]  /*34d0*/  STL [R1+0xd0], R211 ;  /* 0x0000d0d301007387 */ /* 0x0003e20000100800 */
[----:B------:R-:W-:-:S01]  /*34e0*/  FADD R200, R50, R200 ;  /* 0x000000c832c87221 */ /* 0x000fc20000000000 */
[----:B------:R-:W-:Y:S01]  /*34f0*/  FADD R199, R51, R199 ;  /* 0x000000c733c77221 */ /* 0x000fe20000000000 */
        /* <DEDUP_REMOVED lines=69> */
[----:B-----5:R-:W-:Y:S01]  /*3950*/  FADD R0, R121, R0 ;  /* 0x0000000079007221 */ /* 0x020fe20000000000 */
[----:B---3--:R-:W-:-:S01]  /*3960*/  FADD R227, R134, R227 ;  /* 0x000000e386e37221 */ /* 0x008fc20000000000 */
[----:B----4-:R-:W-:Y:S01]  /*3970*/  FADD R226, R133, R226 ;  /* 0x000000e285e27221 */ /* 0x010fe20000000000 */
[----:B--2---:R-:W-:-:S01]  /*3980*/  FADD R225, R132, R225 ;  /* 0x000000e184e17221 */ /* 0x004fc20000000000 */
        /* <DEDUP_REMOVED lines=9> */
[----:B------:R-:W-:-:S05]  /*3a20*/  FADD R215, R122, R215 ;  /* 0x000000d77ad77221 */ /* 0x000fca0000000000 */
[----:B------:R2:W-:Y:S04]  /*3a30*/  STL [R1], R215 ;  /* 0x000000d701007387 */ /* 0x0005e80000100800 */
[----:B------:R3:W-:Y:S04]  /*3a40*/  STL [R1+0x4], R216 ;  /* 0x000004d801007387 */ /* 0x0007e80000100800 */
        /* <DEDUP_REMOVED lines=8> */
[----:B-1----:R-:W4:Y:S04]  /*3ad0*/  LDL.LU R211, [R1+0x34] ;  /* 0x0000340001d37983 */ /* 0x002f280000300800 */
[----:B------:R1:W-:Y:S04]  /*3ae0*/  STL [R1+0x28], R225 ;  /* 0x000028e101007387 */ /* 0x0003e80000100800 */
[----:B------:R-:W4:Y:S04]  /*3af0*/  LDL.LU R212, [R1+0x38] ;  /* 0x0000380001d47983 */ /* 0x000f280000300800 */
[----:B------:R1:W-:Y:S04]  /*3b00*/  STL [R1+0x2c], R226 ;  /* 0x00002ce201007387 */ /* 0x0003e80000100800 */
[----:B------:R-:W4:Y:S04]  /*3b10*/  LDL.LU R213, [R1+0x3c] ;  /* 0x00003c0001d57983 */ /* 0x000f280000300800 */
[----:B------:R1:W-:Y:S04]  /*3b20*/  STL [R1+0x30], R227 ;  /* 0x000030e301007387 */ /* 0x0003e80000100800 */
[----:B------:R-:W4:Y:S04]  /*3b30*/  LDL.LU R214, [R1+0x40] ;  /* 0x0000400001d67983 */ /* 0x000f280000300800 */
[----:B--2---:R-:W2:Y:S04]  /*3b40*/  LDL.LU R215, [R1+0x44] ;  /* 0x0000440001d77983 */ /* 0x004ea80000300800 */
[----:B---3--:R-:W3:Y:S04]  /*3b50*/  LDL.LU R216, [R1+0x48] ;  /* 0x0000480001d87983 */ /* 0x008ee80000300800 */
[----:B----4-:R-:W4:Y:S04]  /*3b60*/  LDL.LU R217, [R1+0x4c] ;  /* 0x00004c0001d97983 */ /* 0x010f280000300800 */
[----:B0-----:R-:W4:Y:S04]  /*3b70*/  LDL.LU R218, [R1+0x50] ;  /* 0x0000500001da7983 */ /* 0x001f280000300800 */
[----:B------:R-:W4:Y:S04]  /*3b80*/  LDL.LU R219, [R1+0x54] ;  /* 0x0000540001db7983 */ /* 0x000f280000300800 */
[----:B------:R-:W4:Y:S04]  /*3b90*/  LDL.LU R220, [R1+0x58] ;  /* 0x0000580001dc7983 */ /* 0x000f280000300800 */
[----:B------:R-:W4:Y:S04]  /*3ba0*/  LDL.LU R221, [R1+0x5c] ;  /* 0x00005c0001dd7983 */ /* 0x000f280000300800 */
[----:B------:R-:W4:Y:S04]  /*3bb0*/  LDL.LU R222, [R1+0x60] ;  /* 0x0000600001de7983 */ /* 0x000f280000300800 */
[----:B------:R-:W4:Y:S04]  /*3bc0*/  LDL.LU R223, [R1+0x64] ;  /* 0x0000640001df7983 */ /* 0x000f280000300800 */
[----:B------:R-:W4:Y:S04]  /*3bd0*/  LDL.LU R224, [R1+0x68] ;  /* 0x0000680001e07983 */ /* 0x000f280000300800 */
[----:B-1----:R-:W4:Y:S04]  /*3be0*/  LDL.LU R225, [R1+0x6c] ;  /* 0x00006c0001e17983 */ /* 0x002f280000300800 */
[----:B------:R-:W4:Y:S04]  /*3bf0*/  LDL.LU R226, [R1+0x70] ;  /* 0x0000700001e27983 */ /* 0x000f280000300800 */
[----:B------:R-:W4:Y:S01]  /*3c00*/  LDL.LU R227, [R1+0x74] ;  /* 0x0000740001e37983 */ /* 0x000f220000300800 */
[----:B------:R-:W-:-:S05]  /*3c10*/  FADD R211, R135, R211 ;  /* 0x000000d387d37221 */ /* 0x000fca0000000000 */
[----:B------:R0:W-:Y:S01]  /*3c20*/  STL [R1+0x34], R211 ;  /* 0x000034d301007387 */ /* 0x0001e20000100800 */
[----:B------:R-:W-:-:S03]  /*3c30*/  FADD R212, R136, R212 ;  /* 0x000000d488d47221 */ /* 0x000fc60000000000 */
[----:B0-----:R1:W5:Y:S01]  /*3c40*/  LDL.LU R211, [R1+0xd0] ;  /* 0x0000d00001d37983 */ /* 0x0013620000300800 */
[----:B------:R-:W-:-:S03]  /*3c50*/  FADD R213, R137, R213 ;  /* 0x000000d589d57221 */ /* 0x000fc60000000000 */
[----:B------:R0:W-:Y:S01]  /*3c60*/  STL [R1+0x38], R212 ;  /* 0x000038d401007387 */ /* 0x0001e20000100800 */
[----:B------:R-:W-:-:S01]  /*3c70*/  FADD R214, R138, R214 ;  /* 0x000000d68ad67221 */ /* 0x000fc20000000000 */
[----:B--2---:R-:W-:Y:S02]  /*3c80*/  FADD R215, R139, R215 ;  /* 0x000000d78bd77221 */ /* 0x004fe40000000000 */
[----:B0-----:R1:W5:Y:S01]  /*3c90*/  LDL.LU R212, [R1+0xcc] ;  /* 0x0000cc0001d47983 */ /* 0x0013620000300800 */
[----:B---3--:R-:W-:-:S03]  /*3ca0*/  FADD R216, R140, R216 ;  /* 0x000000d88cd87221 */ /* 0x008fc60000000000 */
[----:B------:R0:W-:Y:S01]  /*3cb0*/  STL [R1+0x3c], R213 ;  /* 0x00003cd501007387 */ /* 0x0001e20000100800 */
[----:B----4-:R-:W-:-:S03]  /*3cc0*/  FADD R217, R141, R217 ;  /* 0x000000d98dd97221 */ /* 0x010fc60000000000 */
[----:B0-----:R1:W5:Y:S01]  /*3cd0*/  LDL.LU R213, [R1+0xc8] ;  /* 0x0000c80001d57983 */ /* 0x0013620000300800 */
[----:B------:R-:W-:-:S03]  /*3ce0*/  FADD R218, R142, R218 ;  /* 0x000000da8eda7221 */ /* 0x000fc60000000000 */
[----:B------:R0:W-:Y:S01]  /*3cf0*/  STL [R1+0x40], R214 ;  /* 0x000040d601007387 */ /* 0x0001e20000100800 */
[----:B------:R-:W-:-:S01]  /*3d00*/  FADD R219, R143, R219 ;  /* 0x000000db8fdb7221 */ /* 0x000fc20000000000 */
[----:B------:R-:W-:Y:S02]  /*3d10*/  FADD R220, R144, R220 ;  /* 0x000000dc90dc7221 */ /* 0x000fe40000000000 */
[----:B0-----:R1:W5:Y:S04]  /*3d20*/  LDL.LU R214, [R1+0xc4] ;  /* 0x0000c40001d67983 */ /* 0x0013680000300800 */
[----:B------:R0:W-:Y:S01]  /*3d30*/  STL [R1+0x44], R215 ;  /* 0x000044d701007387 */ /* 0x0001e20000100800 */
[----:B------:R-:W-:-:S01]  /*3d40*/  FADD R221, R145, R221 ;  /* 0x000000dd91dd7221 */ /* 0x000fc20000000000 */
[----:B------:R-:W-:-:S02]  /*3d50*/  FADD R222, R146, R222 ;  /* 0x000000de92de7221 */ /* 0x000fc40000000000 */
[----:B0-----:R1:W5:Y:S04]  /*3d60*/  LDL.LU R215, [R1+0xc0] ;  /* 0x0000c00001d77983 */ /* 0x0013680000300800 */
[----:B------:R0:W-:Y:S01]  /*3d70*/  STL [R1+0x48], R216 ;  /* 0x000048d801007387 */ /* 0x0001e20000100800 */
[----:B------:R-:W-:-:S03]  /*3d80*/  FADD R223, R147, R223 ;  /* 0x000000df93df7221 */ /* 0x000fc60000000000 */
        /* <DEDUP_REMOVED lines=13> */
[----:B------:R0:W-:Y:S04]  /*3e60*/  STL [R1+0x5c], R221 ;  /* 0x00005cdd01007387 */ /* 0x0001e80000100800 */
        /* <DEDUP_REMOVED lines=12> */
[----:B0-----:R1:W5:Y:S01]  /*3f30*/  LDL.LU R227, [R1+0x90] ;  /* 0x0000900001e37983 */ /* 0x0013620000300800 */
[----:B------:R-:W-:-:S05]  /*3f40*/  UMOV UR6, URZ ;  /* 0x0000003f00067c82 */ /* 0x000fca0008000000 */
.L_x_28:
[----:B------:R-:W-:Y:S05]  /*3f50*/  @!P1 BRA `(.L_x_29) ;  /* 0x0000000000049947 */ /* 0x000fea0003800000 */
[----:B------:R-:W-:Y:S01]  /*3f60*/  BPT.TRAP 0x1 ;  /* 0x000000040000795c */ /* 0x000fe20000300000 */
.L_x_29:
[----:B------:R3:W-:Y:S04]  /*3f70*/  STL [R1+0x94], R2 ;  /* 0x0000940201007387 */ /* 0x0007e80000100800 */
[----:B---3--:R-:W3:Y:S04]  /*3f80*/  LDL R2, [R1+0x78] ;  /* 0x0000780001027983 */ /* 0x008ee80000100800 */
[----:B-----5:R4:W-:Y:S04]  /*3f90*/  STL [R1+0x90], R0 ;  /* 0x0000900001007387 */ /* 0x0209e80000100800 */
[----:B----4-:R-:W4:Y:S01]  /*3fa0*/  LDL R0, [R1+0x7c] ;  /* 0x00007c0001007983 */ /* 0x010f220000100800 */
[----:B0-----:R-:W-:Y:S01]  /*3fb0*/  IMAD.U32 R229, RZ, RZ, UR17 ;  /* 0x00000011ffe57e24 */ /* 0x001fe2000f8e00ff */
[----:B---3--:R-:W-:-:S02]  /*3fc0*/  ISETP.NE.AND P0, PT, R2, RZ, PT ;  /* 0x000000ff0200720c */ /* 0x008fc40003f05270 */
[----:B------:R0:W5:Y:S11]  /*3fd0*/  LDL.LU R2, [R1+0x94] ;  /* 0x0000940001027983 */ /* 0x0001760000300800 */
[----:B------:R-:W-:-:S05]  /*3fe0*/  @P0 LEA R229, R229, UR14, 0x3 ;  /* 0x0000000ee5e50c11 */ /* 0x000fca000f8e18ff */
[----:B------:R-:W-:-:S05]  /*3ff0*/  @P0 VIADD R229, R229, 0x18 ;  /* 0x00000018e5e50836 */ /* 0x000fca0000000000 */
[----:B----4-:R-:W-:Y:S02]  /*4000*/  @P0 PRMT R229, R0, 0x654, R229 ;  /* 0x0000065400e50816 */ /* 0x010fe400000000e5 */
[----:B------:R0:W5:Y:S01]  /*4010*/  LDL.LU R0, [R1+0x90] ;  /* 0x0000900001007983 */ /* 0x0001620000300800 */
[----:B------:R-:W-:Y:S01]  /*4020*/  UISETP.GT.U32.AND UP0, UPT, UR13, 0x1, UPT ;  /* 0x000000010d00788c */ /* 0x000fe2000bf04070 */
[----:B------:R0:W-:Y:S05]  /*4030*/  @P0 SYNCS.ARRIVE.TRANS64.RED.A1T0 RZ, [R229+URZ], RZ ;  /* 0x000000ffe5ff09a7 */ /* 0x0001ea000810043f */
[----:B------:R-:W-:-:S13]  /*4040*/  PLOP3.LUT P0, PT, PT, PT, UP0, 0x80, 0x0 ;  /* 0x000000000000781c */ /* 0x000fda0003f0f008 */
[----:B0-----:R-:W-:Y:S05]  /*4050*/  @P0 BRA `(.L_x_30) ;  /* 0x0000000000040947 */ /* 0x001fea0003800000 */
[----:B------:R-:W-:Y:S01]  /*4060*/  BPT.TRAP 0x1 ;  /* 0x000000040000795c */ /* 0x000fe20000300000 */
.L_x_30:
[----:B------:R-:W-:Y:S01]  /*4070*/  UIADD3 UR16, UR16, 0x1, URZ ;  /* 0x0000000110107890 */ /* 0x000fe2000fffe03f */
[C---:B------:R-:W-:Y:S01]  /*4080*/  ISETP.GT.AND P0, PT, R228.reuse, 0x1, PT ;  /* 0x00000001e400780c */ /* 0x040fe20003f04270 */
[----:B------:R-:W-:Y:S01]  /*4090*/  UIADD3 UR17, UR17, 0x1, URZ ;  /* 0x0000000111117890 */ /* 0x000fe2000fffe03f */
[----:B------:R-:W-:Y:S01]  /*40a0*/  VIADD R228, R228, 0xffffffff ;  /* 0xffffffffe4e47836 */ /* 0x000fe20000000000 */
[----:B------:R-:W-:Y:S02]  /*40b0*/  UISETP.NE.AND UP0, UPT, UR16, 0x3, UPT ;  /* 0x000000031000788c */ /* 0x000fe4000bf05270 */
[----:B------:R-:W-:Y:S02]  /*40c0*/  UISETP.NE.AND UP1, UPT, UR17, 0x3, UPT ;  /* 0x000000031100788c */ /* 0x000fe4000bf25270 */
[----:B------:R-:W-:Y:S02]  /*40d0*/  USEL UR8, URZ, 0x1, UP0 ;  /* 0x000000013f087887 */ /* 0x000fe40008000000 */
[----:B------:R-:W-:-:S02]  /*40e0*/  USEL UR16, UR16, URZ, UP0 ;  /* 0x0000003f10107287 */ /* 0x000fc40008000000 */
[----:B------:R-:W-:Y:S02]  /*40f0*/  USEL UR17, UR17, URZ, UP1 ;  /* 0x0000003f11117287 */ /* 0x000fe40008800000 */
[----:B------:R-:W-:Y:S01]  /*4100*/  LOP3.LUT R227, R227, UR8, RZ, 0x3c, !PT ;  /* 0x00000008e3e37c12 */ /* 0x000fe2000f8e3cff */
[----:B------:R-:W-:Y:S01]  /*4110*/  UMOV UR8, 0x1 ;  /* 0x0000000100087882 */ /* 0x000fe20000000000 */
[----:B------:R-:W-:Y:S08]  /*4120*/  @P0 BRA `(.L_x_31) ;  /* 0xffffffec007c0947 */ /* 0x000ff0000383ffff */
.L_x_23:
[----:B------:R-:W-:-:S04]  /*4130*/  UISETP.NE.AND UP0, UPT, UR6, URZ, UPT ;  /* 0x0000003f0600728c */ /* 0x000fc8000bf05270 */
[----:B------:R-:W-:-:S06]  /*4140*/  USEL UR6, URZ, 0x1, !UP0 ;  /* 0x000000013f067887 */ /* 0x000fcc000c000000 */
[----:B------:R-:W-:-:S13]  /*4150*/  ISETP.NE.AND P0, PT, RZ, UR6, PT ;  /* 0x00000006ff007c0c */ /* 0x000fda000bf05270 */
[----:B------:R-:W-:Y:S05]  /*4160*/  @!P0 BRA `(.L_x_32) ;  /* 0x0000000c00dc8947 */ /* 0x000fea0003800000 */
[----:B------:R-:W3:Y:S04]  /*4170*/  LDL.LU R227, [R1+0x74] ;  /* 0x0000740001e37983 */ /* 0x000ee80000300800 */
[----:B---3--:R0:W-:Y:S04]  /*4180*/  STL [R1+0x90], R227 ;  /* 0x000090e301007387 */ /* 0x0081e80000100800 */
[----:B0-----:R-:W3:Y:S04]  /*4190*/  LDL.LU R227, [R1+0x70] ;  /* 0x0000700001e37983 */ /* 0x001ee80000300800 */
        /* <DEDUP_REMOVED lines=55> */
[----:B0-----:R-:W3:Y:S01]  /*4510*/  LDL.LU R227, [R1] ;  /* 0x0000000001e37983 */ /* 0x001ee20000300800 */
[----:B------:R-:W-:-:S02]  /*4520*/  WARPGROUP.DEPBAR.LE gsb0, 0x0 ;  /* 0x00008000000079c5 */ /* 0x000fc40000010000 */
[----:B------:R-:W-:Y:S01]  /*4530*/  FADD R226, R24, R226 ;  /* 0x000000e218e27221 */ /* 0x000fe20000000000 */
        /* <DEDUP_REMOVED lines=95> */
[----:B-----5:R-:W-:Y:S01]  /*4b30*/  FADD R2, R120, R2 ;  /* 0x0000000278027221 */ /* 0x020fe20000000000 */
[----:B------:R-:W-:Y:S01]  /*4b40*/  FADD R0, R121, R0 ;  /* 0x0000000079007221 */ /* 0x000fe20000000000 */
[----:B---3--:R-:W-:-:S05]  /*4b50*/  FADD R227, R122, R227 ;  /* 0x000000e37ae37221 */ /* 0x008fca0000000000 */
[----:B------:R0:W-:Y:S04]  /*4b60*/  STL [R1], R227 ;  /* 0x000000e301007387 */ /* 0x0001e80000100800 */
[----:B0-----:R-:W3:Y:S02]  /*4b70*/  LDL.LU R227, [R1+0x100] ;  /* 0x0001000001e37983 */ /* 0x001ee40000300800 */
[----:B---3--:R-:W-:-:S05]  /*4b80*/  FADD R227, R123, R227 ;  /* 0x000000e37be37221 */ /* 0x008fca0000000000 */
[----:B------:R0:W-:Y:S04]  /*4b90*/  STL [R1+0x4], R227 ;  /* 0x000004e301007387 */ /* 0x0001e80000100800 */
        /* <DEDUP_REMOVED lines=83> */
[----:B------:R0:W-:Y:S02]  /*50d0*/  STL [R1+0x74], R227 ;  /* 0x000074e301007387 */ /* 0x0001e40000100800 */
.L_x_32:
[----:B------:R-:W-:Y:S02]  /*50e0*/  WARPGROUP.DEPBAR.LE gsb0, 0x0 ;  /* 0x00008000000079c5 */ /* 0x000fe40000010000 */
[----:B------:R-:W3:Y:S02]  /*50f0*/  LDC R24, c[0x0][0x28c] ;  /* 0x0000a300ff187b82 */ /* 0x000ee40000000800 */
[----:B---3--:R-:W-:-:S13]  /*5100*/  ISETP.GE.AND P0, PT, R24, 0x1, PT ;  /* 0x000000011800780c */ /* 0x008fda0003f06270 */
[----:B------:R-:W-:Y:S05]  /*5110*/  @!P0 BRA `(.L_x_33) ;  /* 0x0000000000648947 */ /* 0x000fea0003800000 */
[----:B------:R-:W-:-:S06]  /*5120*/  UISETP.NE.AND UP0, UPT, UR22, 0x3, UPT ;  /* 0x000000031600788c */ /* 0x000fcc000bf05270 */
[----:B------:R-:W-:-:S13]  /*5130*/  PLOP3.LUT P0, PT, PT, PT, UP0, 0x80, 0x0 ;  /* 0x000000000000781c */ /* 0x000fda0003f0f008 */
[----:B------:R-:W-:Y:S05]  /*5140*/  @!P0 BRA `(.L_x_34) ;  /* 0x0000000000048947 */ /* 0x000fea0003800000 */
[----:B------:R-:W-:Y:S01]  /*5150*/  BPT.TRAP 0x1 ;  /* 0x000000040000795c */ /* 0x000fe20000300000 */
.L_x_34:
[----:B0-----:R-:W3:Y:S01]  /*5160*/  LDL R227, [R1+0x78] ;  /* 0x0000780001e37983 */ /* 0x001ee20000100800 */
[----:B------:R-:W-:Y:S01]  /*5170*/  BSSY B0, `(.L_x_35) ;  /* 0x000000f000007945 */ /* 0x000fe20003800000 */
[----:B---3--:R-:W-:-:S13]  /*5180*/  ISETP.NE.AND P0, PT, R227, RZ, PT ;  /* 0x000000ffe300720c */ /* 0x008fda0003f05270 */
[----:B------:R-:W-:Y:S05]  /*5190*/  @!P0 BRA `(.L_x_36) ;  /* 0x0000000000308947 */ /* 0x000fea0003800000 */
[----:B------:R-:W3:Y:S01]  /*51a0*/  LDL R227, [R1+0x7c] ;  /* 0x00007c0001e37983 */ /* 0x000ee20000100800 */
[----:B------:R-:W-:-:S04]  /*51b0*/  UISETP.LT.AND UP0, UPT, UR12, 0x1, UPT ;  /* 0x000000010c00788c */ /* 0x000fc8000bf01270 */
[----:B------:R-:W-:-:S04]  /*51c0*/  USEL UR8, UR12, 0x1, UP0 ;  /* 0x000000010c087887 */ /* 0x000fc80008000000 */
[----:B------:R-:W-:-:S04]  /*51d0*/  UIADD3 UR8, UR5, UR12, -UR8 ;  /* 0x0000000c05087290 */ /* 0x000fc8000fffe808 */
[----:B------:R-:W-:-:S04]  /*51e0*/  UIMAD.WIDE.U32 UR6, UR8, -0x55555555, URZ ;  /* 0xaaaaaaab080678a5 */ /* 0x000fc8000f8e003f */
[----:B------:R-:W-:-:S04]  /*51f0*/  USHF.R.U32.HI UR6, URZ, 0x1, UR7 ;  /* 0x000000013f067899 */ /* 0x000fc80008011607 */
[----:B------:R-:W-:-:S04]  /*5200*/  UIMAD UR8, UR6, -0x3, UR8 ;  /* 0xfffffffd060878a4 */ /* 0x000fc8000f8e0208 */
[----:B------:R-:W-:-:S04]  /*5210*/  ULEA UR8, UR8, UR14, 0x3 ;  /* 0x0000000e08087291 */ /* 0x000fc8000f8e183f */
[----:B------:R-:W-:-:S06]  /*5220*/  UIADD3 UR8, UR8, 0x18, URZ ;  /* 0x0000001808087890 */ /* 0x000fcc000fffe03f */
[----:B------:R-:W-:-:S05]  /*5230*/  IMAD.U32 R24, RZ, RZ, UR8 ;  /* 0x00000008ff187e24 */ /* 0x000fca000f8e00ff */
[----:B---3--:R-:W-:-:S04]  /*5240*/  PRMT R24, R227, 0x654, R24 ;  /* 0x00000654e3187816 */ /* 0x008fc80000000018 */
[----:B------:R0:W-:Y:S03]  /*5250*/  SYNCS.ARRIVE.TRANS64.RED.A1T0 RZ, [R24+URZ], RZ ;  /* 0x000000ff18ff79a7 */ /* 0x0001e6000810043f */
.L_x_36:
[----:B------:R-:W-:Y:S05]  /*5260*/  BSYNC B0 ;  /* 0x0000000000007941 */ /* 0x000fea0003800000 */
.L_x_35:
[----:B------:R-:W-:-:S06]  /*5270*/  UISETP.GT.U32.AND UP0, UPT, UR13, 0x1, UPT ;  /* 0x000000010d00788c */ /* 0x000fcc000bf04070 */
[----:B------:R-:W-:-:S13]  /*5280*/  PLOP3.LUT P0, PT, PT, PT, UP0, 0x80, 0x0 ;  /* 0x000000000000781c */ /* 0x000fda0003f0f008 */
[----:B------:R-:W-:Y:S05]  /*5290*/  @P0 BRA `(.L_x_33) ;  /* 0x0000000000040947 */ /* 0x000fea0003800000 */
[----:B------:R-:W-:Y:S01]  /*52a0*/  BPT.TRAP 0x1 ;  /* 0x000000040000795c */ /* 0x000fe20000300000 */
.L_x_33:
[----:B-----5:R3:W-:Y:S01]  /*52b0*/  STL [R1+0x94], R2 ;  /* 0x0000940201007387 */ /* 0x0207e20000100800 */
[----:B------:R-:W4:Y:S01]  /*52c0*/  LDC R28, c[0x0][0x288] ;  /* 0x0000a200ff1c7b82 */ /* 0x000f220000000800 */
[----:B------:R-:W-:Y:S02]  /*52d0*/  UIADD3 UR9, UR12, UR5, URZ ;  /* 0x000000050c097290 */ /* 0x000fe4000fffe03f */
[----:B------:R0:W-:Y:S01]  /*52e0*/  STL [R1+0x90], R0 ;  /* 0x0000900001007387 */ /* 0x0001e20000100800 */
[----:B------:R-:W-:Y:S01]  /*52f0*/  USHF.R.S32.HI UR10, URZ, 0x1f, UR23 ;  /* 0x0000001f3f0a7899 */ /* 0x000fe20008011417 */
[----:B------:R-:W-:Y:S01]  /*5300*/  ULDC.64 UR14, c[0x0][0x5d0] ;  /* 0x00017400000e7ab9 */ /* 0x000fe20000000a00 */
[----:B------:R-:W-:Y:S01]  /*5310*/  ULDC UR11, c[0x0][0x284] ;  /* 0x0000a100000b7ab9 */ /* 0x000fe20000000800 */
[----:B---3--:R-:W3:Y:S01]  /*5320*/  S2R R2, SR_TID.X ;  /* 0x0000000000027919 */ /* 0x008ee20000002100 */
[----:B0-----:R-:W2:Y:S04]  /*5330*/  LDL.LU R0, [R1+0x88] ;  /* 0x0000880001007983 */ /* 0x001ea80000300800 */
[----:B------:R-:W4:Y:S01]  /*5340*/  LDL.LU R227, [R1+0x8c] ;  /* 0x00008c0001e37983 */ /* 0x000f220000300800 */
[----:B------:R-:W-:-:S02]  /*5350*/  UISETP.GT.U32.AND UP0, UPT, UR9, 0x2, UPT ;  /* 0x000000020900788c */ /* 0x000fc4000bf04070 */
[----:B------:R-:W-:Y:S01]  /*5360*/  UISETP.GE.U32.AND UP1, UPT, UR12, 0x3, UPT ;  /* 0x000000030c00788c */ /* 0x000fe2000bf26070 */
[--C-:B---3--:R-:W-:Y:S02]  /*5370*/  SHF.R.U32.HI R24, RZ, 0x2, R2.reuse ;  /* 0x00000002ff187819 */ /* 0x108fe40000011602 */
[----:B------:R-:W-:Y:S02]  /*5380*/  LOP3.LUT R26, R2, 0x60, RZ, 0xc0, !PT ;  /* 0x00000060021a7812 */ /* 0x000fe400078ec0ff */
[----:B------:R-:W-:Y:S02]  /*5390*/  SHF.R.U32.HI R27, RZ, 0x7, R2 ;  /* 0x00000007ff1b7819 */ /* 0x000fe40000011602 */
[----:B------:R-:W-:Y:S02]  /*53a0*/  LOP3.LUT R25, R24, 0x7, RZ, 0xc0, !PT ;  /* 0x0000000718197812 */ /* 0x000fe400078ec0ff */
[----:B------:R-:W-:Y:S02]  /*53b0*/  SHF.R.U32.HI R26, RZ, 0x1, R26 ;  /* 0x00000001ff1a7819 */ /* 0x000fe4000001161a */
[----:B------:R-:W-:-:S02]  /*53c0*/  LOP3.LUT R24, R27, 0x1, RZ, 0xc0, !PT ;  /* 0x000000011b187812 */ /* 0x000fc400078ec0ff */
[----:B------:R-:W-:-:S03]  /*53d0*/  IADD3 R29, RZ, -R26, -R25 ;  /* 0x8000001aff1d7210 */ /* 0x000fc60007ffe819 */
[C---:B------:R-:W-:Y:S02]  /*53e0*/  IMAD.SHL.U32 R30, R24.reuse, 0x40, RZ ;  /* 0x00000040181e7824 */ /* 0x040fe400078e00ff */
[----:B------:R-:W-:Y:S02]  /*53f0*/  IMAD R29, R24, -0x40, R29 ;  /* 0xffffffc0181d7824 */ /* 0x000fe400078e021d */
[----:B------:R-:W-:Y:S01]  /*5400*/  IMAD.SHL.U32 R24, R2, 0x2, RZ ;  /* 0x0000000202187824 */ /* 0x000fe200078e00ff */
[----:B------:R-:W-:-:S04]  /*5410*/  LOP3.LUT R27, R30, 0x40, R25, 0xe2, !PT ;  /* 0x000000401e1b7812 */ /* 0x000fc800078ee219 */
[----:B------:R-:W-:Y:S02]  /*5420*/  LOP3.LUT R30, R24, 0x6, RZ, 0xc0, !PT ;  /* 0x00000006181e7812 */ /* 0x000fe400078ec0ff */
[----:B------:R-:W-:Y:S02]  /*5430*/  LOP3.LUT R24, R2, 0x3, RZ, 0xc0, !PT ;  /* 0x0000000302187812 */ /* 0x000fe400078ec0ff */
[----:B------:R0:W5:Y:S01]  /*5440*/  LDL.LU R2, [R1+0x94] ;  /* 0x0000940001027983 */ /* 0x0001620000300800 */
[----:B------:R-:W-:Y:S01]  /*5450*/  UIMAD.WIDE.U32 UR6, UR9, -0x55555555, URZ ;  /* 0xaaaaaaab090678a5 */ /* 0x000fe2000f8e003f */
[----:B--2---:R-:W-:Y:S01]  /*5460*/  PRMT R30, R30, 0x6540, R0 ;  /* 0x000065401e1e7816 */ /* 0x004fe20000000000 */
[----:B------:R-:W-:Y:S02]  /*5470*/  IMAD.SHL.U32 R35, R0, 0x100, RZ ;  /* 0x0000010000237824 */ /* 0x000fe400078e00ff */
[----:B------:R0:W5:Y:S01]  /*5480*/  LDL.LU R0, [R1+0x90] ;  /* 0x0000900001007983 */ /* 0x0001620000300800 */
[----:B----4-:R-:W-:Y:S01]  /*5490*/  IMAD R34, R24, -0x2, R28 ;  /* 0xfffffffe18227824 */ /* 0x010fe200078e021c */
[----:B------:R-:W-:Y:S01]  /*54a0*/  UIMAD UR5, UR10, UR14, URZ ;  /* 0x0000000e0a0572a4 */ /* 0x000fe2000f8e023f */
[----:B------:R-:W-:Y:S01]  /*54b0*/  ISETP.GE.AND P0, PT, R35, R28, PT ;  /* 0x0000001c2300720c */ /* 0x000fe20003f06270 */
[C---:B------:R-:W-:Y:S01]  /*54c0*/  IMAD.SHL.U32 R28, R227.reuse, 0x80, RZ ;  /* 0x00000080e31c7824 */ /* 0x040fe200078e00ff */
[----:B------:R-:W-:Y:S01]  /*54d0*/  UISETP.LT.U32.AND UP0, UPT, UR12, 0x3, UP0 ;  /* 0x000000030c00788c */ /* 0x000fe20008701070 */
[--C-:B------:R-:W-:Y:S01]  /*54e0*/  SHF.R.S32.HI R31, RZ, 0x1f, R30.reuse ;  /* 0x0000001fff1f7819 */ /* 0x100fe2000001141e */
[----:B------:R-:W-:Y:S01]  /*54f0*/  UIMAD UR8, UR23, UR15, UR5 ;  /* 0x0000000f170872a4 */ /* 0x000fe2000f8e0205 */
[----:B------:R-:W-:Y:S01]  /*5500*/  IMAD.U32 R25, RZ, RZ, UR14 ;  /* 0x0000000eff197e24 */ /* 0x000fe2000f8e00ff */
[C---:B------:R-:W-:Y:S01]  /*5510*/  ISETP.GE.OR P0, PT, R28.reuse, UR11, P0 ;  /* 0x0000000b1c007c0c */ /* 0x040fe20008706670 */
[----:B------:R-:W-:Y:S01]  /*5520*/  USEL UR5, URZ, 0x1, !UP0 ;  /* 0x000000013f057887 */ /* 0x000fe2000c000000 */
[----:B------:R-:W-:Y:S01]  /*5530*/  IMAD.WIDE R32, R227, 0x80, RZ ;  /* 0x00000080e3207825 */ /* 0x000fe200078e02ff */
[----:B------:R-:W-:Y:S01]  /*5540*/  USHF.R.U32.HI UR6, URZ, 0x1, UR7 ;  /* 0x000000013f067899 */ /* 0x000fe20008011607 */
[----:B------:R-:W-:Y:S01]  /*5550*/  IADD3 R38, -R28, UR11, R29 ;  /* 0x0000000b1c267c10 */ /* 0x000fe2000fffe11d */
[----:B------:R-:W-:Y:S01]  /*5560*/  ULOP3.LUT UR4, UR4, UR5, URZ, 0x3c, !UPT ;  /* 0x0000000504047292 */ /* 0x000fe2000f8e3c3f */
[----:B------:R-:W-:Y:S01]  /*5570*/  IMAD.WIDE.U32 R24, R25, UR23, R30 ;  /* 0x0000001719187c25 */ /* 0x000fe2000f8e001e */
[----:B------:R-:W-:Y:S01]  /*5580*/  UIMAD UR5, UR6, -0x3, UR9 ;  /* 0xfffffffd060578a4 */ /* 0x000fe2000f8e0209 */
[----:B------:R-:W-:Y:S01]  /*5590*/  LOP3.LUT R39, R32, R27, R26, 0xfe, !PT ;  /* 0x0000001b20277212 */ /* 0x000fe200078efe1a */
[----:B------:R-:W-:Y:S01]  /*55a0*/  @UP1 ULOP3.LUT UR4, UR4, 0x1, UR6, 0x78, !UPT ;  /* 0x0000000104041892 */ /* 0x000fe2000f8e7806 */
[----:B------:R-:W-:-:S02]  /*55b0*/  VIADD R25, R25, UR8 ;  /* 0x0000000819197c36 */ /* 0x000fc40008000000 */
[----:B------:R-:W-:Y:S02]  /*55c0*/  IMAD.IADD R35, R34, 0x1, -R35 ;  /* 0x0000000122237824 */ /* 0x000fe400078e0a23 */
[----:B------:R-:W-:Y:S01]  /*55d0*/  IMAD.MOV.U32 R34, RZ, RZ, -0x1 ;  /* 0xffffffffff227424 */ /* 0x000fe200078e00ff */
[----:B0-----:R-:W-:Y:S06]  /*55e0*/  @P0 BRA `(.L_x_37) ;  /* 0x0000008c00980947 */ /* 0x001fec0003800000 */
[----:B------:R-:W0:Y:S01]  /*55f0*/  LDC.64 R28, c[0x0][0x5c8] ;  /* 0x00017200ff1c7b82 */ /* 0x000e220000000a00 */
[----:B------:R-:W-:Y:S01]  /*5600*/  ULDC.64 UR6, c[0x0][0x5c0] ;  /* 0x0001700000067ab9 */ /* 0x000fe20000000a00 */
[----:B------:R-:W-:Y:S01]  /*5610*/  BSSY B0, `(.L_x_37) ;  /* 0x00008e3000007945 */ /* 0x000fe20003800000 */
[-C--:B0-----:R-:W-:Y:S02]  /*5620*/  IMAD R26, R33, R28.reuse, RZ ;  /* 0x0000001c211a7224 */ /* 0x081fe400078e02ff */
[----:B------:R-:W-:-:S04]  /*5630*/  IMAD.WIDE.U32 R24, R39, R28, R24 ;  /* 0x0000001c27187225 */ /* 0x000fc800078e0018 */
[----:B------:R-:W-:Y:S01]  /*5640*/  IMAD R27, R39, R29, R26 ;  /* 0x0000001d271b7224 */ /* 0x000fe200078e021a */
[----:B------:R-:W-:Y:S02]  /*5650*/  LEA R26, P0, R28, R24, 0x3 ;  /* 0x000000181c1a7211 */ /* 0x000fe400078018ff */
[----:B------:R-:W-:Y:S01]  /*5660*/  IADD3 R24, P1, R24, UR6, RZ ;  /* 0x0000000618187c10 */ /* 0x000fe2000ff3e0ff */
[----:B------:R-:W-:Y:S01]  /*5670*/  IMAD.IADD R27, R25, 0x1, R27 ;  /* 0x00000001191b7824 */ /* 0x000fe200078e021b */
[----:B------:R-:W-:-:S04]  /*5680*/  IADD3 R26, P3, R26, UR6, RZ ;  /* 0x000000061a1a7c10 */ /* 0x000fc8000ff7e0ff */
[----:B------:R-:W-:Y:S02]  /*5690*/  LEA.HI.X R28, R28, R27, R29, 0x3, P0 ;  /* 0x0000001b1c1c7211 */ /* 0x000fe400000f1c1d */
[----:B------:R-:W-:Y:S02]  /*56a0*/  FSETP.NEU.AND P0, PT, RZ, UR21, PT ;  /* 0x00000015ff007c0b */ /* 0x000fe4000bf0d000 */
[----:B------:R-:W-:Y:S02]  /*56b0*/  IADD3.X R25, R27, UR7, RZ, P1, !PT ;  /* 0x000000071b197c10 */ /* 0x000fe40008ffe4ff */
[----:B------:R-:W-:-:S09]  /*56c0*/  IADD3.X R27, R28, UR7, RZ, P3, !PT ;  /* 0x000000071c1b7c10 */ /* 0x000fd20009ffe4ff */
[----:B------:R-:W-:Y:S05]  /*56d0*/  @!P0 BRA `(.L_x_38) ;  /* 0x0000006800d88947 */ /* 0x000fea0003800000 */
[----:B------:R-:W-:Y:S01]  /*56e0*/  ULDC.64 UR8, c[0x0][0x5b8] ;  /* 0x00016e0000087ab9 */ /* 0x000fe20000000a00 */
[----:B------:R-:W-:Y:S01]  /*56f0*/  ISETP.GE.AND P0, PT, R38, 0x1, PT ;  /* 0x000000012600780c */ /* 0x000fe20003f06270 */
[----:B------:R-:W-:Y:S02]  /*5700*/  UIMAD UR6, UR10, UR8, URZ ;  /* 0x000000080a0672a4 */ /* 0x000fe4000f8e023f */
[----:B------:R-:W-:Y:S01]  /*5710*/  IMAD.U32 R29, RZ, RZ, UR8 ;  /* 0x00000008ff1d7e24 */ /* 0x000fe2000f8e00ff */
[----:B------:R-:W-:Y:S01]  /*5720*/  BSSY B1, `(.L_x_39) ;  /* 0x000000f000017945 */ /* 0x000fe20003800000 */
[----:B------:R-:W-:Y:S01]  /*5730*/  ISETP.LT.OR P4, PT, R35, 0x1, !P0 ;  /* 0x000000012300780c */ /* 0x000fe20004781670 */
[----:B------:R-:W-:Y:S02]  /*5740*/  UIMAD UR6, UR23, UR9, UR6 ;  /* 0x00000009170672a4 */ /* 0x000fe4000f8e0206 */
[----:B------:R-:W-:Y:S01]  /*5750*/  IMAD.WIDE.U32 R30, R29, UR23, R30 ;  /* 0x000000171d1e7c25 */ /* 0x000fe2000f8e001e */
[----:B------:R-:W-:-:S03]  /*5760*/  ULDC.64 UR8, c[0x0][0x5a8] ;  /* 0x00016a0000087ab9 */ /* 0x000fc60000000a00 */
[----:B------:R-:W-:Y:S01]  /*5770*/  VIADD R31, R31, UR6 ;  /* 0x000000061f1f7c36 */ /* 0x000fe20008000000 */
[----:B------:R-:W-:Y:S02]  /*5780*/  ULDC.64 UR6, c[0x0][0x5b0] ;  /* 0x00016c0000067ab9 */ /* 0x000fe40000000a00 */
[----:B------:R-:W-:Y:S02]  /*5790*/  IMAD R36, R33, UR6, RZ ;  /* 0x0000000621247c24 */ /* 0x000fe4000f8e02ff */
[----:B------:R-:W-:-:S04]  /*57a0*/  IMAD.WIDE.U32 R28, R39, UR6, R30 ;  /* 0x00000006271c7c25 */ /* 0x000fc8000f8e001e */
[--C-:B------:R-:W-:Y:S01]  /*57b0*/  IMAD R37, R39, UR7, R36.reuse ;  /* 0x0000000727257c24 */ /* 0x100fe2000f8e0224 */
[----:B------:R-:W-:Y:S02]  /*57c0*/  IADD3 R28, P1, R28, UR8, RZ ;  /* 0x000000081c1c7c10 */ /* 0x000fe4000ff3e0ff */
[----:B------:R-:W-:Y:S02]  /*57d0*/  PRMT R36, RZ, 0x7610, R36 ;  /* 0x00007610ff247816 */ /* 0x000fe40000000024 */
[----:B------:R-:W-:Y:S01]  /*57e0*/  IADD3.X R29, R29, UR9, R37, P1, !PT ;  /* 0x000000091d1d7c10 */ /* 0x000fe20008ffe425 */
[----:B------:R-:W-:Y:S08]  /*57f0*/  @P4 BRA `(.L_x_40) ;  /* 0x0000000000044947 */ /* 0x000ff00003800000 */
[----:B------:R0:W5:Y:S02]  /*5800*/  LDG.E.U8 R36, desc[UR18][R28.64] ;  /* 0x000000121c247981 */ /* 0x000164000c1e1100 */
.L_x_40:
[----:B------:R-:W-:Y:S05]  /*5810*/  BSYNC B1 ;  /* 0x0000000000017941 */ /* 0x000fea0003800000 */
.L_x_39:
[----:B-----5:R-:W-:Y:S01]  /*5820*/  LOP3.LUT R36, R36, 0xff, RZ, 0xc0, !PT ;  /* 0x000000ff24247812 */ /* 0x020fe200078ec0ff */
[----:B------:R-:W-:Y:S01]  /*5830*/  BSSY B1, `(.L_x_41) ;  /* 0x000000b000017945 */ /* 0x000fe20003800000 */
[----:B------:R-:W-:Y:S02]  /*5840*/  ISETP.LT.OR P3, PT, R35, 0x2, !P0 ;  /* 0x000000022300780c */ /* 0x000fe40004761670 */
[----:B------:R-:W-:-:S05]  /*5850*/  F2FP.F16.E4M3.UNPACK_B R36, R36 ;  /* 0x00000024ff24723e */ /* 0x000fca00020006ff */
[----:B------:R-:W-:-:S05]  /*5860*/  HADD2.F32 R36, -RZ, R36.H0_H0 ;  /* 0x20000024ff247230 */ /* 0x000fca0000004100 */
[----:B------:R-:W-:Y:S01]  /*5870*/  FMUL R37, R36, UR21 ;  /* 0x0000001524257c20 */ /* 0x000fe20008400000 */
[----:B------:R-:W-:-:S03]  /*5880*/  PRMT R36, RZ, 0x7610, R36 ;  /* 0x00007610ff247816 */ /* 0x000fc60000000024 */
[----:B------:R-:W-:-:S05]  /*5890*/  FFMA R37, R226, UR20, R37 ;  /* 0x00000014e2257c23 */ /* 0x000fca0008000025 */
[----:B------:R-:W-:-:S05]  /*58a0*/  F2FP.SATFINITE.E4M3.F32.PACK_AB_MERGE_C R37, RZ, R37, RZ ;  /* 0x00000025ff25723e */ /* 0x000fca00048070ff */
[----:B------:R2:W-:Y:S01]  /*58b0*/  @!P4 STG.E.U8 desc[UR18][R24.64], R37 ;  /* 0x000000251800c986 */ /* 0x0005e2000c101112 */
[----:B------:R-:W-:Y:S05]  /*58c0*/  @P3 BRA `(.L_x_42) ;  /* 0x0000000000043947 */ /* 0x000fea0003800000 */
[----:B------:R3:W5:Y:S02]  /*58d0*/  LDG.E.U8 R36, desc[UR18][R28.64+0x1] ;  /* 0x000001121c247981 */ /* 0x000764000c1e1100 */
.L_x_42:
[----:B------:R-:W-:Y:S05]  /*58e0*/  BSYNC B1 ;  /* 0x0000000000017941 */ /* 0x000fea0003800000 */
.L_x_41:
[----:B-----5:R-:W-:Y:S01]  /*58f0*/  LOP3.LUT R36, R36, 0xff, RZ, 0xc0, !PT ;  /* 0x000000ff24247812 */ /* 0x020fe200078ec0ff */
[----:B------:R-:W-:Y:S01]  /*5900*/  BSSY B1, `(.L_x_43) ;  /* 0x0000013000017945 */ /* 0x000fe20003800000 */
[----:B--2---:R-:W-:Y:S02]  /*5910*/  IADD3 R37, P1, R39, 0x8, RZ ;  /* 0x0000000827257810 */ /* 0x004fe40007f3e0ff */
[----:B------:R-:W-:-:S03]  /*5920*/  F2FP.F16.E4M3.UNPACK_B R36, R36 ;  /* 0x00000024ff24723e */ /* 0x000fc600020006ff */
[----:B------:R-:W-:Y:S01]  /*5930*/  IMAD.X R32, RZ, RZ, R33, P1 ;  /* 0x000000ffff207224 */ /* 0x000fe200008e0621 */
[----:B------:R-:W-:Y:S01]  /*5940*/  ISETP.GE.AND P1, PT, R38, 0x9, PT ;  /* 0x000000092600780c */ /* 0x000fe20003f26270 */
[----:B------:R-:W-:Y:S02]  /*5950*/  HADD2.F32 R36, -RZ, R36.H0_H0 ;  /* 0x20000024ff247230 */ /* 0x000fe40000004100 */
[----:B------:R-:W-:Y:S01]  /*5960*/  IMAD R32, R32, UR6, RZ ;  /* 0x0000000620207c24 */ /* 0x000fe2000f8e02ff */
[----:B------:R-:W-:Y:S01]  /*5970*/  ISETP.LT.OR P5, PT, R35, 0x1, !P1 ;  /* 0x000000012300780c */ /* 0x000fe20004fa1670 */
[----:B------:R-:W-:-:S04]  /*5980*/  IMAD.WIDE.U32 R30, R37, UR6, R30 ;  /* 0x00000006251e7c25 */ /* 0x000fc8000f8e001e */
[----:B------:R-:W-:Y:S01]  /*5990*/  FMUL R36, R36, UR21 ;  /* 0x0000001524247c20 */ /* 0x000fe20008400000 */
[----:B------:R-:W-:-:S03]  /*59a0*/  IMAD R37, R37, UR7, R32 ;  /* 0x0000000725257c24 */ /* 0x000fc6000f8e0220 */
[----:B------:R-:W-:Y:S01]  /*59b0*/  FFMA R36, R225, UR20, R36 ;  /* 0x00000014e1247c23 */ /* 0x000fe20008000024 */
[----:B------:R-:W-:Y:S02]  /*59c0*/  IADD3 R30, P4, R30, UR8, RZ ;  /* 0x000000081e1e7c10 */ /* 0x000fe4000ff9e0ff */
[----:B------:R-:W-:Y:S02]  /*59d0*/  PRMT R32, RZ, 0x7610, R32 ;  /* 0x00007610ff207816 */ /* 0x000fe40000000020 */
[----:B------:R-:W-:Y:S02]  /*59e0*/  F2FP.SATFINITE.E4M3.F32.PACK_AB_MERGE_C R33, RZ, R36, RZ ;  /* 0x00000024ff21723e */ /* 0x000fe400048070ff */
[----:B------:R-:W-:-:S03]  /*59f0*/  IADD3.X R31, R31, UR9, R37, P4, !PT ;  /* 0x000000091f1f7c10 */ /* 0x000fc6000a7fe425 */
[----:B------:R2:W-:Y:S01]  /*5a00*/  @!P3 STG.E.U8 desc[UR18][R24.64+0x1], R33 ;  /* 0x000001211800b986 */ /* 0x0005e2000c101112 */
[----:B------:R-:W-:Y:S05]  /*5a10*/  @P5 BRA `(.L_x_44) ;  /* 0x0000000000045947 */ /* 0x000fea0003800000 */
[----:B------:R4:W5:Y:S02]  /*5a20*/  LDG.E.U8 R32, desc[UR18][R30.64] ;  /* 0x000000121e207981 */ /* 0x000964000c1e1100 */
.L_x_44:
[----:B------:R-:W-:Y:S05]  /*5a30*/  BSYNC B1 ;  /* 0x0000000000017941 */ /* 0x000fea0003800000 */
.L_x_43:
[----:B-----5:R-:W-:Y:S01]  /*5a40*/  LOP3.LUT R32, R32, 0xff, RZ, 0xc0, !PT ;  /* 0x000000ff20207812 */ /* 0x020fe200078ec0ff */
[----:B------:R-:W-:Y:S01]  /*5a50*/  BSSY B1, `(.L_x_45) ;  /* 0x000000b000017945 */ /* 0x000fe20003800000 */
[----:B------:R-:W-:Y:S02]  /*5a60*/  ISETP.LT.OR P3, PT, R35, 0x2, !P1 ;  /* 0x000000022300780c */ /* 0x000fe40004f61670 */
[----:B------:R-:W-:-:S05]  /*5a70*/  F2FP.F16.E4M3.UNPACK_B R32, R32 ;  /* 0x00000020ff20723e */ /* 0x000fca00020006ff */
[----:B------:R-:W-:-:S05]  /*5a80*/  HADD2.F32 R32, -RZ, R32.H0_H0 ;  /* 0x20000020ff207230 */ /* 0x000fca0000004100 */
[----:B--2---:R-:W-:Y:S01]  /*5a90*/  FMUL R33, R32, UR21 ;  /* 0x0000001520217c20 */ /* 0x004fe20008400000 */
[----:B------:R-:W-:-:S03]  /*5aa0*/  PRMT R32, RZ, 0x7610, R32 ;  /* 0x00007610ff207816 */ /* 0x000fc60000000020 */
[----:B------:R-:W-:-:S05]  /*5ab0*/  FFMA R33, R224, UR20, R33 ;  /* 0x00000014e0217c23 */ /* 0x000fca0008000021 */
[----:B------:R-:W-:-:S05]  /*5ac0*/  F2FP.SATFINITE.E4M3.F32.PACK_AB_MERGE_C R33, RZ, R33, RZ ;  /* 0x00000021ff21723e */ /* 0x000fca00048070ff */
[----:B------:R2:W-:Y:S01]  /*5ad0*/  @!P5 STG.E.U8 desc[UR18][R26.64], R33 ;  /* 0x000000211a00d986 */ /* 0x0005e2000c101112 */
[----:B------:R-:W-:Y:S05]  /*5ae0*/  @P3 BRA `(.L_x_46) ;  /* 0x0000000000043947 */ /* 0x000fea0003800000 */
[----:B------:R0:W5:Y:S02]  /*5af0*/  LDG.E.U8 R32, desc[UR18][R30.64+0x1] ;  /* 0x000001121e207981 */ /* 0x000164000c1e1100 */
.L_x_46:
[----:B------:R-:W-:Y:S05]  /*5b00*/  BSYNC B1 ;  /* 0x0000000000017941 */ /* 0x000fea0003800000 */
.L_x_45:
[----:B-----5:R-:W-:Y:S01]  /*5b10*/  LOP3.LUT R32, R32, 0xff, RZ, 0xc0, !PT ;  /* 0x000000ff20207812 */ /* 0x020fe200078ec0ff */
[----:B------:R-:W-:Y:S01]  /*5b20*/  BSSY B1, `(.L_x_47) ;  /* 0x000000b000017945 */ /* 0x000fe20003800000 */
[----:B------:R-:W-:Y:S02]  /*5b30*/  ISETP.LT.OR P4, PT, R35, 0x9, !P0 ;  /* 0x000000092300780c */ /* 0x000fe40004781670 */
[----:B------:R-:W-:-:S05]  /*5b40*/  F2FP.F16.E4M3.UNPACK_B R32, R32 ;  /* 0x00000020ff20723e */ /* 0x000fca00020006ff */
[----:B------:R-:W-:-:S05]  /*5b50*/  HADD2.F32 R32, -RZ, R32.H0_H0 ;  /* 0x20000020ff207230 */ /* 0x000fca0000004100 */
[----:B------:R-:W-:-:S04]  /*5b60*/  FMUL R32, R32, UR21 ;  /* 0x0000001520207c20 */ /* 0x000fc80008400000 */
[----:B------:R-:W-:-:S05]  /*5b70*/  FFMA R32, R223, UR20, R32 ;  /* 0x00000014df207c23 */ /* 0x000fca0008000020 */
[----:B--2---:R-:W-:Y:S02]  /*5b80*/  F2FP.SATFINITE.E4M3.F32.PACK_AB_MERGE_C R33, RZ, R32, RZ ;  /* 0x00000020ff21723e */ /* 0x004fe400048070ff */
[----:B------:R-:W-:-:S03]  /*5b90*/  PRMT R32, RZ, 0x7610, R32 ;  /* 0x00007610ff207816 */ /* 0x000fc60000000020 */
[----:B------:R2:W-:Y:S01]  /*5ba0*/  @!P3 STG.E.U8 desc[UR18][R26.64+0x1], R33 ;  /* 0x000001211a00b986 */ /* 0x0005e2000c101112 */
[----:B------:R-:W-:Y:S05]  /*5bb0*/  @P4 BRA `(.L_x_48) ;  /* 0x0000000000044947 */ /* 0x000fea0003800000 */
[----:B------:R0:W5:Y:S02]  /*5bc0*/  LDG.E.U8 R32, desc[UR18][R28.64+0x8] ;  /* 0x000008121c207981 */ /* 0x000164000c1e1100 */
.L_x_48:
[----:B------:R-:W-:Y:S05]  /*5bd0*/  BSYNC B1 ;  /* 0x0000000000017941 */ /* 0x000fea0003800000 */
.L_x_47:
        /* <DEDUP_REMOVED lines=12> */
.L_x_50:
[----:B------:R-:W-:Y:S05]  /*5ca0*/  BSYNC B1 ;  /* 0x0000000000017941 */ /* 0x000fea0003800000 */
.L_x_49:
        /* <DEDUP_REMOVED lines=12> */
.L_x_52:
[----:B------:R-:W-:Y:S05]  /*5d70*/  BSYNC B1 ;  /* 0x0000000000017941 */ /* 0x000fea0003800000 */
.L_x_51:
        /* <DEDUP_REMOVED lines=12> */
.L_x_54:
[----:B------:R-:W-:Y:S05]  /*5e40*/  BSYNC B1 ;  /* 0x0000000000017941 */ /* 0x000fea0003800000 */
.L_x_53:
        /* <DEDUP_REMOVED lines=12> */
.L_x_56:
[----:B------:R-:W-:Y:S05]  /*5f10*/  BSYNC B1 ;  /* 0x0000000000017941 */ /* 0x000fea0003800000 */
.L_x_55:
        /* <DEDUP_REMOVED lines=12> */
.L_x_58:
[----:B------:R-:W-:Y:S05]  /*5fe0*/  BSYNC B1 ;  /* 0x0000000000017941 */ /* 0x000fea0003800000 */
.L_x_57:
        /* <DEDUP_REMOVED lines=12> */
.L_x_60:
[----:B------:R-:W-:Y:S05]  /*60b0*/  BSYNC B1 ;  /* 0x0000000000017941 */ /* 0x000fea0003800000 */
.L_x_59:
        /* <DEDUP_REMOVED lines=12> */
.L_x_62:
[----:B------:R-:W-:Y:S05]  /*6180*/  BSYNC B1 ;  /* 0x0000000000017941 */ /* 0x000fea0003800000 */
.L_x_61:
        /* <DEDUP_REMOVED lines=12> */
.L_x_64:
[----:B------:R-:W-:Y:S05]  /*6250*/  BSYNC B1 ;  /* 0x0000000000017941 */ /* 0x000fea0003800000 */
.L_x_63:
        /* <DEDUP_REMOVED lines=12> */
.L_x_66:
[----:B------:R-:W-:Y:S05]  /*6320*/  BSYNC B1 ;  /* 0x0000000000017941 */ /* 0x000fea0003800000 */
.L_x_65:
        /* <DEDUP_REMOVED lines=12> */
.L_x_68:
[----:B------:R-:W-:Y:S05]  /*63f0*/  BSYNC B1 ;  /* 0x0000000000017941 */ /* 0x000fea0003800000 */
.L_x_67:
        /* <DEDUP_REMOVED lines=12> */
.L_x_70:
[----:B------:R-:W-:Y:S05]  /*64c0*/  BSYNC B1 ;  /* 0x0000000000017941 */ /* 0x000fea0003800000 */
.L_x_69:
        /* <DEDUP_REMOVED lines=12> */
.L_x_72:
[----:B------:R-:W-:Y:S05]  /*6590*/  BSYNC B1 ;  /* 0x0000000000017941 */ /* 0x000fea0003800000 */
.L_x_71:
        /* <DEDUP_REMOVED lines=12> */
.L_x_74:
[----:B------:R-:W-:Y:S05]  /*6660*/  BSYNC B1 ;  /* 0x0000000000017941 */ /* 0x000fea0003800000 */
.L_x_73:
        /* <DEDUP_REMOVED lines=12> */
.L_x_76:
[----:B------:R-:W-:Y:S05]  /*6730*/  BSYNC B1 ;  /* 0x0000000000017941 */ /* 0x000fea0003800000 */
.L_x_75:
        /* <DEDUP_REMOVED lines=12> */
.L_x_78:
[----:B------:R-:W-:Y:S05]  /*6800*/  BSYNC B1 ;  /* 0x0000000000017941 */ /* 0x000fea0003800000 */
.L_x_77:
        /* <DEDUP_REMOVED lines=12> */
.L_x_80:
[----:B------:R-:W-:Y:S05]  /*68d0*/  BSYNC B1 ;  /* 0x0000000000017941 */ /* 0x000fea0003800000 */
.L_x_79:
        /* <DEDUP_REMOVED lines=12> */
.L_x_82:
[----:B------:R-:W-:Y:S05]  /*69a0*/  BSYNC B1 ;  /* 0x0000000000017941 */ /* 0x000fea0003800000 */
.L_x_81:
        /* <DEDUP_REMOVED lines=12> */
.L_x_84:
[----:B------:R-:W-:Y:S05]  /*6a70*/  BSYNC B1 ;  /* 0x0000000000017941 */ /* 0x000fea0003800000 */
.L_x_83:
        /* <DEDUP_REMOVED lines=12> */
.L_x_86:
[----:B------:R-:W-:Y:S05]  /*6b40*/  BSYNC B1 ;  /* 0x0000000000017941 */ /* 0x000fea0003800000 */
.L_x_85:
        /* <DEDUP_REMOVED lines=12> */
.L_x_88:
[----:B------:R-:W-:Y:S05]  /*6c10*/  BSYNC B1 ;  /* 0x0000000000017941 */ /* 0x000fea0003800000 */
.L_x_87:
        /* <DEDUP_REMOVED lines=12> */
.L_x_90:
[----:B------:R-:W-:Y:S05]  /*6ce0*/  BSYNC B1 ;  /* 0x0000000000017941 */ /* 0x000fea0003800000 */
.L_x_89:
        /* <DEDUP_REMOVED lines=12> */
.L_x_92:
[----:B------:R-:W-:Y:S05]  /*6db0*/  BSYNC B1 ;  /* 0x0000000000017941 */ /* 0x000fea0003800000 */
.L_x_91:
        /* <DEDUP_REMOVED lines=12> */
.L_x_94:
[----:B------:R-:W-:Y:S05]  /*6e80*/  BSYNC B1 ;  /* 0x0000000000017941 */ /* 0x000fea0003800000 */
.L_x_93:
        /* <DEDUP_REMOVED lines=12> */
.L_x_96:
[----:B------:R-:W-:Y:S05]  /*6f50*/  BSYNC B1 ;  /* 0x0000000000017941 */ /* 0x000fea0003800000 */
.L_x_95:
        /* <DEDUP_REMOVED lines=12> */
.L_x_98:
[----:B------:R-:W-:Y:S05]  /*7020*/  BSYNC B1 ;  /* 0x0000000000017941 */ /* 0x000fea0003800000 */
.L_x_97:
        /* <DEDUP_REMOVED lines=12> */
.L_x_100:
[----:B------:R-:W-:Y:S05]  /*70f0*/  BSYNC B1 ;  /* 0x0000000000017941 */ /* 0x000fea0003800000 */
.L_x_99:
        /* <DEDUP_REMOVED lines=12> */
.L_x_102:
[----:B------:R-:W-:Y:S05]  /*71c0*/  BSYNC B1 ;  /* 0x0000000000017941 */ /* 0x000fea0003800000 */
.L_x_101:
        /* <DEDUP_REMOVED lines=12> */
.L_x_104:
[----:B------:R-:W-:Y:S05]  /*7290*/  BSYNC B1 ;  /* 0x0000000000017941 */ /* 0x000fea0003800000 */
.L_x_103:
        /* <DEDUP_REMOVED lines=12> */
.L_x_106:
[----:B------:R-:W-:Y:S05]  /*7360*/  BSYNC B1 ;  /* 0x0000000000017941 */ /* 0x000fea0003800000 */
.L_x_105:
        /* <DEDUP_REMOVED lines=12> */
.L_x_108:
[----:B------:R-:W-:Y:S05]  /*7430*/  BSYNC B1 ;  /* 0x0000000000017941 */ /* 0x000fea0003800000 */
.L_x_107:
        /* <DEDUP_REMOVED lines=12> */
.L_x_110:
[----:B------:R-:W-:Y:S05]  /*7500*/  BSYNC B1 ;  /* 0x0000000000017941 */ /* 0x000fea0003800000 */
.L_x_109:
        /* <DEDUP_REMOVED lines=12> */
.L_x_112:
[----:B------:R-:W-:Y:S05]  /*75d0*/  BSYNC B1 ;  /* 0x0000000000017941 */ /* 0x000fea0003800000 */
.L_x_111:
        /* <DEDUP_REMOVED lines=12> */
.L_x_114:
[----:B------:R-:W-:Y:S05]  /*76a0*/  BSYNC B1 ;  /* 0x0000000000017941 */ /* 0x000fea0003800000 */
.L_x_113:
        /* <DEDUP_REMOVED lines=12> */
.L_x_116:
[----:B------:R-:W-:Y:S05]  /*7770*/  BSYNC B1 ;  /* 0x0000000000017941 */ /* 0x000fea0003800000 */
.L_x_115:
        /* <DEDUP_REMOVED lines=12> */
.L_x_118:
[----:B------:R-:W-:Y:S05]  /*7840*/  BSYNC B1 ;  /* 0x0000000000017941 */ /* 0x000fea0003800000 */
.L_x_117:
        /* <DEDUP_REMOVED lines=12> */
.L_x_120:
[----:B------:R-:W-:Y:S05]  /*7910*/  BSYNC B1 ;  /* 0x0000000000017941 */ /* 0x000fea0003800000 */
.L_x_119:
        /* <DEDUP_REMOVED lines=12> */
.L_x_122:
[----:B------:R-:W-:Y:S05]  /*79e0*/  BSYNC B1 ;  /* 0x0000000000017941 */ /* 0x000fea0003800000 */
.L_x_121:
        /* <DEDUP_REMOVED lines=12> */
.L_x_124:
[----:B------:R-:W-:Y:S05]  /*7ab0*/  BSYNC B1 ;  /* 0x0000000000017941 */ /* 0x000fea0003800000 */
.L_x_123:
        /* <DEDUP_REMOVED lines=12> */
.L_x_126:
[----:B------:R-:W-:Y:S05]  /*7b80*/  BSYNC B1 ;  /* 0x0000000000017941 */ /* 0x000fea0003800000 */
.L_x_125:
        /* <DEDUP_REMOVED lines=12> */
.L_x_128:
[----:B------:R-:W-:Y:S05]  /*7c50*/  BSYNC B1 ;  /* 0x0000000000017941 */ /* 0x000fea0003800000 */
.L_x_127:
        /* <DEDUP_REMOVED lines=12> */
.L_x_130:
[----:B------:R-:W-:Y:S05]  /*7d20*/  BSYNC B1 ;  /* 0x0000000000017941 */ /* 0x000fea0003800000 */
.L_x_129:
        /* <DEDUP_REMOVED lines=12> */
.L_x_132:
[----:B------:R-:W-:Y:S05]  /*7df0*/  BSYNC B1 ;  /* 0x0000000000017941 */ /* 0x000fea0003800000 */
.L_x_131:
        /* <DEDUP_REMOVED lines=12> */
.L_x_134:
[----:B------:R-:W-:Y:S05]  /*7ec0*/  BSYNC B1 ;  /* 0x0000000000017941 */ /* 0x000fea0003800000 */
.L_x_133:
        /* <DEDUP_REMOVED lines=12> */
.L_x_136:
[----:B------:R-:W-:Y:S05]  /*7f90*/  BSYNC B1 ;  /* 0x0000000000017941 */ /* 0x000fea0003800000 */
.L_x_135:
        /* <DEDUP_REMOVED lines=12> */
.L_x_138:
[----:B------:R-:W-:Y:S05]  /*8060*/  BSYNC B1 ;  /* 0x0000000000017941 */ /* 0x000fea0003800000 */
.L_x_137:
        /* <DEDUP_REMOVED lines=12> */
.L_x_140:
[----:B------:R-:W-:Y:S05]  /*8130*/  BSYNC B1 ;  /* 0x0000000000017941 */ /* 0x000fea0003800000 */
.L_x_139:
        /* <DEDUP_REMOVED lines=12> */
.L_x_142:
[----:B------:R-:W-:Y:S05]  /*8200*/  BSYNC B1 ;  /* 0x0000000000017941 */ /* 0x000fea0003800000 */
.L_x_141:
        /* <DEDUP_REMOVED lines=12> */
.L_x_144:
[----:B------:R-:W-:Y:S05]  /*82d0*/  BSYNC B1 ;  /* 0x0000000000017941 */ /* 0x000fea0003800000 */
.L_x_143:
        /* <DEDUP_REMOVED lines=12> */
.L_x_146:
[----:B------:R-:W-:Y:S05]  /*83a0*/  BSYNC B1 ;  /* 0x0000000000017941 */ /* 0x000fea0003800000 */
.L_x_145:
        /* <DEDUP_REMOVED lines=12> */
.L_x_148:
[----:B------:R-:W-:Y:S05]  /*8470*/  BSYNC B1 ;  /* 0x0000000000017941 */ /* 0x000fea0003800000 */
.L_x_147:
        /* <DEDUP_REMOVED lines=12> */
.L_x_150:
[----:B------:R-:W-:Y:S05]  /*8540*/  BSYNC B1 ;  /* 0x0000000000017941 */ /* 0x000fea0003800000 */
.L_x_149:
        /* <DEDUP_REMOVED lines=12> */
.L_x_152:
[----:B------:R-:W-:Y:S05]  /*8610*/  BSYNC B1 ;  /* 0x0000000000017941 */ /* 0x000fea0003800000 */
.L_x_151:
        /* <DEDUP_REMOVED lines=12> */
.L_x_154:
[----:B------:R-:W-:Y:S05]  /*86e0*/  BSYNC B1 ;  /* 0x0000000000017941 */ /* 0x000fea0003800000 */
.L_x_153:
        /* <DEDUP_REMOVED lines=12> */
.L_x_156:
[----:B------:R-:W-:Y:S05]  /*87b0*/  BSYNC B1 ;  /* 0x0000000000017941 */ /* 0x000fea0003800000 */
.L_x_155:
        /* <DEDUP_REMOVED lines=12> */
.L_x_158:
[----:B------:R-:W-:Y:S05]  /*8880*/  BSYNC B1 ;  /* 0x0000000000017941 */ /* 0x000fea0003800000 */
.L_x_157:
        /* <DEDUP_REMOVED lines=12> */
.L_x_160:
[----:B------:R-:W-:Y:S05]  /*8950*/  BSYNC B1 ;  /* 0x0000000000017941 */ /* 0x000fea0003800000 */
.L_x_159:
        /* <DEDUP_REMOVED lines=12> */
.L_x_162:
[----:B------:R-:W-:Y:S05]  /*8a20*/  BSYNC B1 ;  /* 0x0000000000017941 */ /* 0x000fea0003800000 */
.L_x_161:
        /* <DEDUP_REMOVED lines=12> */
.L_x_164:
[----:B------:R-:W-:Y:S05]  /*8af0*/  BSYNC B1 ;  /* 0x0000000000017941 */ /* 0x000fea0003800000 */
.L_x_163:
        /* <DEDUP_REMOVED lines=12> */
.L_x_166:
[----:B------:R-:W-:Y:S05]  /*8bc0*/  BSYNC B1 ;  /* 0x0000000000017941 */ /* 0x000fea0003800000 */
.L_x_165:
        /* <DEDUP_REMOVED lines=12> */
.L_x_168:
[----:B------:R-:W-:Y:S05]  /*8c90*/  BSYNC B1 ;  /* 0x0000000000017941 */ /* 0x000fea0003800000 */
.L_x_167:
        /* <DEDUP_REMOVED lines=12> */
.L_x_170:
[----:B------:R-:W-:Y:S05]  /*8d60*/  BSYNC B1 ;  /* 0x0000000000017941 */ /* 0x000fea0003800000 */
.L_x_169:
        /* <DEDUP_REMOVED lines=12> */
.L_x_172:
[----:B------:R-:W-:Y:S05]  /*8e30*/  BSYNC B1 ;  /* 0x0000000000017941 */ /* 0x000fea0003800000 */
.L_x_171:
        /* <DEDUP_REMOVED lines=12> */
.L_x_174:
[----:B------:R-:W-:Y:S05]  /*8f00*/  BSYNC B1 ;  /* 0x0000000000017941 */ /* 0x000fea0003800000 */
.L_x_173:
        /* <DEDUP_REMOVED lines=12> */
.L_x_176:
[----:B------:R-:W-:Y:S05]  /*8fd0*/  BSYNC B1 ;  /* 0x0000000000017941 */ /* 0x000fea0003800000 */
.L_x_175:
        /* <DEDUP_REMOVED lines=12> */
.L_x_178:
[----:B------:R-:W-:Y:S05]  /*90a0*/  BSYNC B1 ;  /* 0x0000000000017941 */ /* 0x000fea0003800000 */
.L_x_177:
        /* <DEDUP_REMOVED lines=12> */
.L_x_180:
[----:B------:R-:W-:Y:S05]  /*9170*/  BSYNC B1 ;  /* 0x0000000000017941 */ /* 0x000fea0003800000 */
.L_x_179:
        /* <DEDUP_REMOVED lines=12> */
.L_x_182:
[----:B------:R-:W-:Y:S05]  /*9240*/  BSYNC B1 ;  /* 0x0000000000017941 */ /* 0x000fea0003800000 */
.L_x_181:
        /* <DEDUP_REMOVED lines=12> */
.L_x_184:
[----:B------:R-:W-:Y:S05]  /*9310*/  BSYNC B1 ;  /* 0x0000000000017941 */ /* 0x000fea0003800000 */
.L_x_183:
        /* <DEDUP_REMOVED lines=12> */
.L_x_186:
[----:B------:R-:W-:Y:S05]  /*93e0*/  BSYNC B1 ;  /* 0x0000000000017941 */ /* 0x000fea0003800000 */
.L_x_185:
        /* <DEDUP_REMOVED lines=12> */
.L_x_188:
[----:B------:R-:W-:Y:S05]  /*94b0*/  BSYNC B1 ;  /* 0x0000000000017941 */ /* 0x000fea0003800000 */
.L_x_187:
        /* <DEDUP_REMOVED lines=12> */
.L_x_190:
[----:B------:R-:W-:Y:S05]  /*9580*/  BSYNC B1 ;  /* 0x0000000000017941 */ /* 0x000fea0003800000 */
.L_x_189:
[----:B-----5:R-:W-:Y:S01]  /*9590*/  LOP3.LUT R32, R32, 0xff, RZ, 0xc0, !PT ;  /* 0x000000ff20207812 */ /* 0x020fe200078ec0ff */
[----:B------:R-:W-:Y:S01]  /*95a0*/  BSSY B1, `(.L_x_191) ;  /* 0x000000b000017945 */ /* 0x000fe20003800000 */
[----:B------:R-:W-:Y:S02]  /*95b0*/  ISETP.LT.OR P4, PT, R35, 0x99, !P0 ;  /* 0x000000992300780c */ /* 0x000fe40004781670 */
[----:B------:R-:W-:-:S05]  /*95c0*/  F2FP.F16.E4M3.UNPACK_B R32, R32 ;  /* 0x00000020ff20723e */ /* 0x000fca00020006ff */
[----:B------:R-:W-:-:S05]  /*95d0*/  HADD2.F32 R32, -RZ, R32.H0_H0 ;  /* 0x20000020ff207230 */ /* 0x000fca0000004100 */
[----:B------:R-:W-:-:S04]  /*95e0*/  FMUL R32, R32, UR21 ;  /* 0x0000001520207c20 */ /* 0x000fc80008400000 */
[----:B------:R-:W-:Y:S01]  /*95f0*/  FFMA R32, R23, UR20, R32 ;  /* 0x0000001417207c23 */ /* 0x000fe20008000020 */
[----:B------:R-:W-:-:S04]  /*9600*/  PRMT R23, RZ, 0x7610, R23 ;  /* 0x00007610ff177816 */ /* 0x000fc80000000017 */
[----:B--2---:R-:W-:-:S05]  /*9610*/  F2FP.SATFINITE.E4M3.F32.PACK_AB_MERGE_C R33, RZ, R32, RZ ;  /* 0x00000020ff21723e */ /* 0x004fca00048070ff */
[----:B------:R2:W-:Y:S01]  /*9620*/  @!P3 STG.E.U8 desc[UR18][R26.64+0x91], R33 ;  /* 0x000091211a00b986 */ /* 0x0005e2000c101112 */
[----:B------:R-:W-:Y:S05]  /*9630*/  @P4 BRA `(.L_x_192) ;  /* 0x0000000000044947 */ /* 0x000fea0003800000 */
[----:B------:R0:W5:Y:S02]  /*9640*/  LDG.E.U8 R23, desc[UR18][R28.64+0x98] ;  /* 0x000098121c177981 */ /* 0x000164000c1e1100 */
.L_x_192:
[----:B------:R-:W-:Y:S05]  /*9650*/  BSYNC B1 ;  /* 0x0000000000017941 */ /* 0x000fea0003800000 */
.L_x_191:
        /* <DEDUP_REMOVED lines=8> */
[----:B------:R-:W-:-:S05]  /*96e0*/  F2FP.SATFINITE.E4M3.F32.PACK_AB_MERGE_C R23, RZ, R23, RZ ;  /* 0x00000017ff17723e */ /* 0x000fca00048070ff */
[----:B------:R0:W-:Y:S01]  /*96f0*/  @!P4 STG.E.U8 desc[UR18][R24.64+0x98], R23 ;  /* 0x000098171800c986 */ /* 0x0001e2000c101112 */
[----:B------:R-:W-:Y:S05]  /*9700*/  @P3 BRA `(.L_x_194) ;  /* 0x0000000000043947 */ /* 0x000fea0003800000 */
[----:B------:R0:W5:Y:S02]  /*9710*/  LDG.E.U8 R22, desc[UR18][R28.64+0x99] ;  /* 0x000099121c167981 */ /* 0x000164000c1e1100 */
.L_x_194:
[----:B------:R-:W-:Y:S05]  /*9720*/  BSYNC B1 ;  /* 0x0000000000017941 */ /* 0x000fea0003800000 */
.L_x_193:
        /* <DEDUP_REMOVED lines=8> */
[----:B0-----:R-:W-:-:S05]  /*97b0*/  F2FP.SATFINITE.E4M3.F32.PACK_AB_MERGE_C R23, RZ, R22, RZ ;  /* 0x00000016ff17723e */ /* 0x001fca00048070ff */
[----:B------:R0:W-:Y:S01]  /*97c0*/  @!P3 STG.E.U8 desc[UR18][R24.64+0x99], R23 ;  /* 0x000099171800b986 */ /* 0x0001e2000c101112 */
[----:B------:R-:W-:Y:S05]  /*97d0*/  @P4 BRA `(.L_x_196) ;  /* 0x0000000000044947 */ /* 0x000fea0003800000 */
[----:B------:R0:W5:Y:S02]  /*97e0*/  LDG.E.U8 R21, desc[UR18][R30.64+0x98] ;  /* 0x000098121e157981 */ /* 0x000164000c1e1100 */
.L_x_196:
[----:B------:R-:W-:Y:S05]  /*97f0*/  BSYNC B1 ;  /* 0x0000000000017941 */ /* 0x000fea0003800000 */
.L_x_195:
        /* <DEDUP_REMOVED lines=12> */
.L_x_198:
[----:B------:R-:W-:Y:S05]  /*98c0*/  BSYNC B1 ;  /* 0x0000000000017941 */ /* 0x000fea0003800000 */
.L_x_197:
        /* <DEDUP_REMOVED lines=12> */
.L_x_200:
[----:B------:R-:W-:Y:S05]  /*9990*/  BSYNC B1 ;  /* 0x0000000000017941 */ /* 0x000fea0003800000 */
.L_x_199:
        /* <DEDUP_REMOVED lines=12> */
.L_x_202:
[----:B------:R-:W-:Y:S05]  /*9a60*/  BSYNC B1 ;  /* 0x0000000000017941 */ /* 0x000fea0003800000 */
.L_x_201:
        /* <DEDUP_REMOVED lines=12> */
.L_x_204:
[----:B------:R-:W-:Y:S05]  /*9b30*/  BSYNC B1 ;  /* 0x0000000000017941 */ /* 0x000fea0003800000 */
.L_x_203:
        /* <DEDUP_REMOVED lines=12> */
.L_x_206:
[----:B------:R-:W-:Y:S05]  /*9c00*/  BSYNC B1 ;  /* 0x0000000000017941 */ /* 0x000fea0003800000 */
.L_x_205:
        /* <DEDUP_REMOVED lines=12> */
.L_x_208:
[----:B------:R-:W-:Y:S05]  /*9cd0*/  BSYNC B1 ;  /* 0x0000000000017941 */ /* 0x000fea0003800000 */
.L_x_207:
        /* <DEDUP_REMOVED lines=12> */
.L_x_210:
[----:B------:R-:W-:Y:S05]  /*9da0*/  BSYNC B1 ;  /* 0x0000000000017941 */ /* 0x000fea0003800000 */
.L_x_209:
        /* <DEDUP_REMOVED lines=12> */
.L_x_212:
[----:B------:R-:W-:Y:S05]  /*9e70*/  BSYNC B1 ;  /* 0x0000000000017941 */ /* 0x000fea0003800000 */
.L_x_211:
        /* <DEDUP_REMOVED lines=12> */
.L_x_214:
[----:B------:R-:W-:Y:S05]  /*9f40*/  BSYNC B1 ;  /* 0x0000000000017941 */ /* 0x000fea0003800000 */
.L_x_213:
        /* <DEDUP_REMOVED lines=12> */
.L_x_216:
[----:B------:R-:W-:Y:S05]  /*a010*/  BSYNC B1 ;  /* 0x0000000000017941 */ /* 0x000fea0003800000 */
.L_x_215:
        /* <DEDUP_REMOVED lines=12> */
.L_x_218:
[----:B------:R-:W-:Y:S05]  /*a0e0*/  BSYNC B1 ;  /* 0x0000000000017941 */ /* 0x000fea0003800000 */
.L_x_217:
        /* <DEDUP_REMOVED lines=12> */
.L_x_220:
[----:B------:R-:W-:Y:S05]  /*a1b0*/  BSYNC B1 ;  /* 0x0000000000017941 */ /* 0x000fea0003800000 */
.L_x_219:
        /* <DEDUP_REMOVED lines=12> */
.L_x_222:
[----:B------:R-:W-:Y:S05]  /*a280*/  BSYNC B1 ;  /* 0x0000000000017941 */ /* 0x000fea0003800000 */
.L_x_221:
        /* <DEDUP_REMOVED lines=12> */
.L_x_224:
[----:B------:R-:W-:Y:S05]  /*a350*/  BSYNC B1 ;  /* 0x0000000000017941 */ /* 0x000fea0003800000 */
.L_x_223:
        /* <DEDUP_REMOVED lines=12> */
.L_x_226:
[----:B------:R-:W-:Y:S05]  /*a420*/  BSYNC B1 ;  /* 0x0000000000017941 */ /* 0x000fea0003800000 */
.L_x_225:
        /* <DEDUP_REMOVED lines=12> */
.L_x_228:
[----:B------:R-:W-:Y:S05]  /*a4f0*/  BSYNC B1 ;  /* 0x0000000000017941 */ /* 0x000fea0003800000 */
.L_x_227:
        /* <DEDUP_REMOVED lines=12> */
.L_x_230:
[----:B------:R-:W-:Y:S05]  /*a5c0*/  BSYNC B1 ;  /* 0x0000000000017941 */ /* 0x000fea0003800000 */
.L_x_229:
        /* <DEDUP_REMOVED lines=12> */
.L_x_232:
[----:B------:R-:W-:Y:S05]  /*a690*/  BSYNC B1 ;  /* 0x0000000000017941 */ /* 0x000fea0003800000 */
.L_x_231:
        /* <DEDUP_REMOVED lines=12> */
.L_x_234:
[----:B------:R-:W-:Y:S05]  /*a760*/  BSYNC B1 ;  /* 0x0000000000017941 */ /* 0x000fea0003800000 */
.L_x_233:
[----:B-----5:R-:W-:Y:S01]  /*a770*/  LOP3.LUT R2, R2, 0xff, RZ, 0xc0, !PT ;  /* 0x000000ff02027812 */ /* 0x020fe200078ec0ff */
[----:B------:R-:W-:Y:S01]  /*a780*/  BSSY B1, `(.L_x_235) ;  /* 0x000000b000017945 */ /* 0x000fe20003800000 */
[----:B------:R-:W-:Y:S02]  /*a790*/  ISETP.LT.OR P4, PT, R35, 0xc1, !P1 ;  /* 0x000000c12300780c */ /* 0x000fe40004f81670 */
[----:B------:R-:W-:-:S05]  /*a7a0*/  F2FP.F16.E4M3.UNPACK_B R2, R2 ;  /* 0x00000002ff02723e */ /* 0x000fca00020006ff */
[----:B------:R-:W-:-:S05]  /*a7b0*/  HADD2.F32 R2, -RZ, R2.H0_H0 ;  /* 0x20000002ff027230 */ /* 0x000fca0000004100 */
[----:B0-----:R-:W-:-:S04]  /*a7c0*/  FMUL R3, R2, UR21 ;  /* 0x0000001502037c20 */ /* 0x001fc80008400000 */
[----:B------:R-:W-:Y:S01]  /*a7d0*/  FFMA R3, R0, UR20, R3 ;  /* 0x0000001400037c23 */ /* 0x000fe20008000003 */
[----:B------:R-:W-:-:S04]  /*a7e0*/  PRMT R0, RZ, 0x7610, R0 ;  /* 0x00007610ff007816 */ /* 0x000fc80000000000 */
[----:B------:R-:W-:-:S05]  /*a7f0*/  F2FP.SATFINITE.E4M3.F32.PACK_AB_MERGE_C R3, RZ, R3, RZ ;  /* 0x00000003ff03723e */ /* 0x000fca00048070ff */
[----:B------:R0:W-:Y:S01]  /*a800*/  @!P3 STG.E.U8 desc[UR18][R24.64+0xc1], R3 ;  /* 0x0000c1031800b986 */ /* 0x0001e2000c101112 */
[----:B------:R-:W-:Y:S05]  /*a810*/  @P4 BRA `(.L_x_236) ;  /* 0x0000000000044947 */ /* 0x000fea0003800000 */
[----:B------:R0:W5:Y:S02]  /*a820*/  LDG.E.U8 R0, desc[UR18][R30.64+0xc0] ;  /* 0x0000c0121e007981 */ /* 0x000164000c1e1100 */
.L_x_236:
[----:B------:R-:W-:Y:S05]  /*a830*/  BSYNC B1 ;  /* 0x0000000000017941 */ /* 0x000fea0003800000 */
.L_x_235:
[----:B------:R-:W2:Y:S01]  /*a840*/  LDL.LU R2, [R1] ;  /* 0x0000000001027983 */ /* 0x000ea20000300800 */
[----:B-----5:R-:W-:Y:S01]  /*a850*/  LOP3.LUT R0, R0, 0xff, RZ, 0xc0, !PT ;  /* 0x000000ff00007812 */ /* 0x020fe200078ec0ff */
[----:B------:R-:W-:Y:S01]  /*a860*/  BSSY B1, `(.L_x_237) ;  /* 0x000000b000017945 */ /* 0x000fe20003800000 */
[----:B------:R-:W-:Y:S02]  /*a870*/  ISETP.LT.OR P3, PT, R35, 0xc2, !P1 ;  /* 0x000000c22300780c */ /* 0x000fe40004f61670 */
[----:B------:R-:W-:-:S05]  /*a880*/  F2FP.F16.E4M3.UNPACK_B R0, R0 ;  /* 0x00000000ff00723e */ /* 0x000fca00020006ff */
[----:B------:R-:W-:-:S05]  /*a890*/  HADD2.F32 R0, -RZ, R0.H0_H0 ;  /* 0x20000000ff007230 */ /* 0x000fca0000004100 */
[----:B------:R-:W-:-:S04]  /*a8a0*/  FMUL R0, R0, UR21 ;  /* 0x0000001500007c20 */ /* 0x000fc80008400000 */
[----:B--2---:R-:W-:-:S05]  /*a8b0*/  FFMA R0, R2, UR20, R0 ;  /* 0x0000001402007c23 */ /* 0x004fca0008000000 */
[----:B0-----:R-:W-:Y:S02]  /*a8c0*/  F2FP.SATFINITE.E4M3.F32.PACK_AB_MERGE_C R3, RZ, R0, RZ ;  /* 0x00000000ff03723e */ /* 0x001fe400048070ff */
[----:B------:R-:W-:-:S03]  /*a8d0*/  PRMT R0, RZ, 0x7610, R0 ;  /* 0x00007610ff007816 */ /* 0x000fc60000000000 */
[----:B------:R0:W-:Y:S01]  /*a8e0*/  @!P4 STG.E.U8 desc[UR18][R26.64+0xc0], R3 ;  /* 0x0000c0031a00c986 */ /* 0x0001e2000c101112 */
[----:B------:R-:W-:Y:S05]  /*a8f0*/  @P3 BRA `(.L_x_238) ;  /* 0x0000000000043947 */ /* 0x000fea0003800000 */
[----:B------:R2:W5:Y:S02]  /*a900*/  LDG.E.U8 R0, desc[UR18][R30.64+0xc1] ;  /* 0x0000c1121e007981 */ /* 0x000564000c1e1100 */
.L_x_238:
[----:B------:R-:W-:Y:S05]  /*a910*/  BSYNC B1 ;  /* 0x0000000000017941 */ /* 0x000fea0003800000 */
.L_x_237:
[----:B------:R-:W3:Y:S01]  /*a920*/  LDL.LU R2, [R1+0x4] ;  /* 0x0000040001027983 */ /* 0x000ee20000300800 */
[----:B-----5:R-:W-:Y:S01]  /*a930*/  LOP3.LUT R0, R0, 0xff, RZ, 0xc0, !PT ;  /* 0x000000ff00007812 */ /* 0x020fe200078ec0ff */
[----:B------:R-:W-:Y:S01]  /*a940*/  BSSY B1, `(.L_x_239) ;  /* 0x000000b000017945 */ /* 0x000fe20003800000 */
[----:B------:R-:W-:Y:S02]  /*a950*/  ISETP.LT.OR P4, PT, R35, 0xc9, !P0 ;  /* 0x000000c92300780c */ /* 0x000fe40004781670 */
[----:B------:R-:W-:-:S05]  /*a960*/  F2FP.F16.E4M3.UNPACK_B R0, R0 ;  /* 0x00000000ff00723e */ /* 0x000fca00020006ff */
[----:B------:R-:W-:-:S05]  /*a970*/  HADD2.F32 R0, -RZ, R0.H0_H0 ;  /* 0x20000000ff007230 */ /* 0x000fca0000004100 */
[----:B------:R-:W-:-:S04]  /*a980*/  FMUL R0, R0, UR21 ;  /* 0x0000001500007c20 */ /* 0x000fc80008400000 */
[----:B---3--:R-:W-:-:S05]  /*a990*/  FFMA R0, R2, UR20, R0 ;  /* 0x0000001402007c23 */ /* 0x008fca0008000000 */
[----:B0-----:R-:W-:Y:S02]  /*a9a0*/  F2FP.SATFINITE.E4M3.F32.PACK_AB_MERGE_C R3, RZ, R0, RZ ;  /* 0x00000000ff03723e */ /* 0x001fe400048070ff */
[----:B------:R-:W-:-:S03]  /*a9b0*/  PRMT R0, RZ, 0x7610, R0 ;  /* 0x00007610ff007816 */ /* 0x000fc60000000000 */
[----:B------:R0:W-:Y:S01]  /*a9c0*/  @!P3 STG.E.U8 desc[UR18][R26.64+0xc1], R3 ;  /* 0x0000c1031a00b986 */ /* 0x0001e2000c101112 */
[----:B------:R-:W-:Y:S05]  /*a9d0*/  @P4 BRA `(.L_x_240) ;  /* 0x0000000000044947 */ /* 0x000fea0003800000 */
[----:B------:R3:W5:Y:S02]  /*a9e0*/  LDG.E.U8 R0, desc[UR18][R28.64+0xc8] ;  /* 0x0000c8121c007981 */ /* 0x000764000c1e1100 */
.L_x_240:
[----:B------:R-:W-:Y:S05]  /*a9f0*/  BSYNC B1 ;  /* 0x0000000000017941 */ /* 0x000fea0003800000 */
.L_x_239:
[----:B------:R-:W2:Y:S01]  /*aa00*/  LDL.LU R2, [R1+0x8] ;  /* 0x0000080001027983 */ /* 0x000ea20000300800 */
        /* <DEDUP_REMOVED lines=12> */
.L_x_242:
[----:B------:R-:W-:Y:S05]  /*aad0*/  BSYNC B1 ;  /* 0x0000000000017941 */ /* 0x000fea0003800000 */
.L_x_241:
        /* <DEDUP_REMOVED lines=13> */
.L_x_244:
[----:B------:R-:W-:Y:S05]  /*abb0*/  BSYNC B1 ;  /* 0x0000000000017941 */ /* 0x000fea0003800000 */
.L_x_243:
        /* <DEDUP_REMOVED lines=13> */
.L_x_246:
[----:B------:R-:W-:Y:S05]  /*ac90*/  BSYNC B1 ;  /* 0x0000000000017941 */ /* 0x000fea0003800000 */
.L_x_245:
        /* <DEDUP_REMOVED lines=13> */
.L_x_248:
[----:B------:R-:W-:Y:S05]  /*ad70*/  BSYNC B1 ;  /* 0x0000000000017941 */ /* 0x000fea0003800000 */
.L_x_247:
        /* <DEDUP_REMOVED lines=13> */
.L_x_250:
[----:B------:R-:W-:Y:S05]  /*ae50*/  BSYNC B1 ;  /* 0x0000000000017941 */ /* 0x000fea0003800000 */
.L_x_249:
        /* <DEDUP_REMOVED lines=13> */
.L_x_252:
[----:B------:R-:W-:Y:S05]  /*af30*/  BSYNC B1 ;  /* 0x0000000000017941 */ /* 0x000fea0003800000 */
.L_x_251:
        /* <DEDUP_REMOVED lines=13> */
.L_x_254:
[----:B------:R-:W-:Y:S05]  /*b010*/  BSYNC B1 ;  /* 0x0000000000017941 */ /* 0x000fea0003800000 */
.L_x_253:
        /* <DEDUP_REMOVED lines=13> */
.L_x_256:
[----:B------:R-:W-:Y:S05]  /*b0f0*/  BSYNC B1 ;  /* 0x0000000000017941 */ /* 0x000fea0003800000 */
.L_x_255:
        /* <DEDUP_REMOVED lines=13> */
.L_x_258:
[----:B------:R-:W-:Y:S05]  /*b1d0*/  BSYNC B1 ;  /* 0x0000000000017941 */ /* 0x000fea0003800000 */
.L_x_257:
        /* <DEDUP_REMOVED lines=13> */
.L_x_260:
[----:B------:R-:W-:Y:S05]  /*b2b0*/  BSYNC B1 ;  /* 0x0000000000017941 */ /* 0x000fea0003800000 */
.L_x_259:
        /* <DEDUP_REMOVED lines=13> */
.L_x_262:
[----:B------:R-:W-:Y:S05]  /*b390*/  BSYNC B1 ;  /* 0x0000000000017941 */ /* 0x000fea0003800000 */
.L_x_261:
        /* <DEDUP_REMOVED lines=13> */
.L_x_264:
[----:B------:R-:W-:Y:S05]  /*b470*/  BSYNC B1 ;  /* 0x0000000000017941 */ /* 0x000fea0003800000 */
.L_x_263:
        /* <DEDUP_REMOVED lines=13> */
.L_x_266:
[----:B------:R-:W-:Y:S05]  /*b550*/  BSYNC B1 ;  /* 0x0000000000017941 */ /* 0x000fea0003800000 */
.L_x_265:
        /* <DEDUP_REMOVED lines=13> */
.L_x_268:
[----:B------:R-:W-:Y:S05]  /*b630*/  BSYNC B1 ;  /* 0x0000000000017941 */ /* 0x000fea0003800000 */
.L_x_267:
        /* <DEDUP_REMOVED lines=13> */
.L_x_270:
[----:B------:R-:W-:Y:S05]  /*b710*/  BSYNC B1 ;  /* 0x0000000000017941 */ /* 0x000fea0003800000 */
.L_x_269:
        /* <DEDUP_REMOVED lines=13> */
.L_x_272:
[----:B------:R-:W-:Y:S05]  /*b7f0*/  BSYNC B1 ;  /* 0x0000000000017941 */ /* 0x000fea0003800000 */
.L_x_271:
        /* <DEDUP_REMOVED lines=13> */
.L_x_274:
[----:B------:R-:W-:Y:S05]  /*b8d0*/  BSYNC B1 ;  /* 0x0000000000017941 */ /* 0x000fea0003800000 */
.L_x_273:
        /* <DEDUP_REMOVED lines=13> */
.L_x_276:
[----:B------:R-:W-:Y:S05]  /*b9b0*/  BSYNC B1 ;  /* 0x0000000000017941 */ /* 0x000fea0003800000 */
.L_x_275:
        /* <DEDUP_REMOVED lines=13> */
.L_x_278:
[----:B------:R-:W-:Y:S05]  /*ba90*/  BSYNC B1 ;  /* 0x0000000000017941 */ /* 0x000fea0003800000 */
.L_x_277:
        /* <DEDUP_REMOVED lines=13> */
.L_x_280:
[----:B------:R-:W-:Y:S05]  /*bb70*/  BSYNC B1 ;  /* 0x0000000000017941 */ /* 0x000fea0003800000 */
.L_x_279:
        /* <DEDUP_REMOVED lines=13> */
.L_x_282:
[----:B------:R-:W-:Y:S05]  /*bc50*/  BSYNC B1 ;  /* 0x0000000000017941 */ /* 0x000fea0003800000 */
.L_x_281:
        /* <DEDUP_REMOVED lines=13> */
.L_x_284:
[----:B------:R-:W-:Y:S05]  /*bd30*/  BSYNC B1 ;  /* 0x0000000000017941 */ /* 0x000fea0003800000 */
.L_x_283:
        /* <DEDUP_REMOVED lines=13> */
.L_x_286:
[----:B------:R-:W-:Y:S05]  /*be10*/  BSYNC B1 ;  /* 0x0000000000017941 */ /* 0x000fea0003800000 */
.L_x_285:
        /* <DEDUP_REMOVED lines=13> */
.L_x_288:
[----:B------:R-:W-:Y:S05]  /*bef0*/  BSYNC B1 ;  /* 0x0000000000017941 */ /* 0x000fea0003800000 */
.L_x_287:
        /* <DEDUP_REMOVED lines=13> */
.L_x_290:
[----:B------:R-:W-:Y:S05]  /*bfd0*/  BSYNC B1 ;  /* 0x0000000000017941 */ /* 0x000fea0003800000 */
.L_x_289:
        /* <DEDUP_REMOVED lines=13> */
.L_x_292:
[----:B------:R-:W-:Y:S05]  /*c0b0*/  BSYNC B1 ;  /* 0x0000000000017941 */ /* 0x000fea0003800000 */
.L_x_291:
        /* <DEDUP_REMOVED lines=13> */
.L_x_294:
[----:B------:R-:W-:Y:S05]  /*c190*/  BSYNC B1 ;  /* 0x0000000000017941 */ /* 0x000fea0003800000 */
.L_x_293:
[----:B------:R-:W-:Y:S05]  /*c1a0*/  @P1 BRA `(.L_x_295) ;  /* 0x0000002000a41947 */ /* 0x000fea0003800000 */
[----:B------:R-:W2:Y:S01]  /*c1b0*/  LDL.LU R2, [R1+0x74] ;  /* 0x0000740001027983 */ /* 0x000ea20000300800 */
[----:B-----5:R-:W-:-:S04]  /*c1c0*/  LOP3.LUT R0, R0, 0xff, RZ, 0xc0, !PT ;  /* 0x000000ff00007812 */ /* 0x020fc800078ec0ff */
[----:B------:R-:W-:-:S05]  /*c1d0*/  F2FP.F16.E4M3.UNPACK_B R0, R0 ;  /* 0x00000000ff00723e */ /* 0x000fca00020006ff */
[----:B------:R-:W-:-:S05]  /*c1e0*/  HADD2.F32 R0, -RZ, R0.H0_H0 ;  /* 0x20000000ff007230 */ /* 0x000fca0000004100 */
[----:B------:R-:W-:-:S04]  /*c1f0*/  FMUL R0, R0, UR21 ;  /* 0x0000001500007c20 */ /* 0x000fc80008400000 */
[----:B--2---:R-:W-:-:S05]  /*c200*/  FFMA R0, R2, UR20, R0 ;  /* 0x0000001402007c23 */ /* 0x004fca0008000000 */
[----:B0-----:R-:W-:-:S05]  /*c210*/  F2FP.SATFINITE.E4M3.F32.PACK_AB_MERGE_C R3, RZ, R0, RZ ;  /* 0x00000000ff03723e */ /* 0x001fca00048070ff */
[----:B------:R0:W-:Y:S01]  /*c220*/  STG.E.U8 desc[UR18][R26.64+0xf9], R3 ;  /* 0x0000f9031a007986 */ /* 0x0001e2000c101112 */
[----:B------:R-:W-:Y:S05]  /*c230*/  BRA `(.L_x_295) ;  /* 0x0000002000807947 */ /* 0x000fea0003800000 */
.L_x_38:
[----:B------:R-:W-:Y:S01]  /*c240*/  ISETP.GE.AND P1, PT, R38, 0x1, PT ;  /* 0x000000012600780c */ /* 0x000fe20003f26270 */
[----:B------:R-:W-:Y:S01]  /*c250*/  FMUL R226, R226, UR20 ;  /* 0x00000014e2e27c20 */ /* 0x000fe20008400000 */
[----:B------:R-:W2:Y:S01]  /*c260*/  LDL.LU R227, [R1+0x10] ;  /* 0x0000100001e37983 */ /* 0x000ea20000300800 */
[----:B------:R-:W-:Y:S01]  /*c270*/  ISETP.GE.AND P0, PT, R38, 0x9, PT ;  /* 0x000000092600780c */ /* 0x000fe20003f06270 */
[----:B------:R-:W-:Y:S01]  /*c280*/  FMUL R225, R225, UR20 ;  /* 0x00000014e1e17c20 */ /* 0x000fe20008400000 */
[C---:B------:R-:W-:Y:S02]  /*c290*/  ISETP.LT.OR P4, PT, R35.reuse, 0x1, !P1 ;  /* 0x000000012300780c */ /* 0x040fe40004f81670 */
[C---:B------:R-:W-:Y:S02]  /*c2a0*/  ISETP.LT.OR P5, PT, R35.reuse, 0x2, !P1 ;  /* 0x000000022300780c */ /* 0x040fe40004fa1670 */
[----:B------:R-:W-:Y:S02]  /*c2b0*/  F2FP.SATFINITE.E4M3.F32.PACK_AB_MERGE_C R29, RZ, R226, RZ ;  /* 0x000000e2ff1d723e */ /* 0x000fe400048070ff */
[C---:B------:R-:W-:Y:S01]  /*c2c0*/  ISETP.LT.OR P3, PT, R35.reuse, 0x1, !P0 ;  /* 0x000000012300780c */ /* 0x040fe20004761670 */
[----:B------:R-:W-:Y:S01]  /*c2d0*/  FMUL R224, R224, UR20 ;  /* 0x00000014e0e07c20 */ /* 0x000fe20008400000 */
[----:B------:R-:W-:Y:S01]  /*c2e0*/  ISETP.LT.OR P6, PT, R35, 0xa, !P1 ;  /* 0x0000000a2300780c */ /* 0x000fe20004fc1670 */
[----:B------:R-:W-:Y:S01]  /*c2f0*/  FMUL R223, R223, UR20 ;  /* 0x00000014dfdf7c20 */ /* 0x000fe20008400000 */
[----:B------:R-:W-:Y:S01]  /*c300*/  F2FP.SATFINITE.E4M3.F32.PACK_AB_MERGE_C R225, RZ, R225, RZ ;  /* 0x000000e1ffe1723e */ /* 0x000fe200048070ff */
[----:B------:R-:W-:Y:S01]  /*c310*/  FMUL R221, R221, UR20 ;  /* 0x00000014dddd7c20 */ /* 0x000fe20008400000 */
[----:B------:R-:W-:Y:S01]  /*c320*/  FMUL R222, R222, UR20 ;  /* 0x00000014dede7c20 */ /* 0x000fe20008400000 */
[----:B------:R0:W-:Y:S01]  /*c330*/  @!P4 STG.E.U8 desc[UR18][R24.64], R29 ;  /* 0x0000001d1800c986 */ /* 0x0001e2000c101112 */
[----:B------:R-:W-:-:S02]  /*c340*/  ISETP.LT.OR P4, PT, R35, 0x2, !P0 ;  /* 0x000000022300780c */ /* 0x000fc40004781670 */
[----:B------:R-:W-:Y:S01]  /*c350*/  F2FP.SATFINITE.E4M3.F32.PACK_AB_MERGE_C R31, RZ, R224, RZ ;  /* 0x000000e0ff1f723e */ /* 0x000fe200048070ff */
[----:B------:R3:W-:Y:S01]  /*c360*/  @!P5 STG.E.U8 desc[UR18][R24.64+0x1], R225 ;  /* 0x000001e11800d986 */ /* 0x0007e2000c101112 */
[C---:B------:R-:W-:Y:S02]  /*c370*/  ISETP.LT.OR P5, PT, R35.reuse, 0x9, !P1 ;  /* 0x000000092300780c */ /* 0x040fe40004fa1670 */
[----:B------:R-:W-:Y:S01]  /*c380*/  F2FP.SATFINITE.E4M3.F32.PACK_AB_MERGE_C R223, RZ, R223, RZ ;  /* 0x000000dfffdf723e */ /* 0x000fe200048070ff */
[----:B------:R-:W-:Y:S01]  /*c390*/  FMUL R220, R220, UR20 ;  /* 0x00000014dcdc7c20 */ /* 0x000fe20008400000 */
[----:B------:R-:W-:Y:S01]  /*c3a0*/  F2FP.SATFINITE.E4M3.F32.PACK_AB_MERGE_C R221, RZ, R221, RZ ;  /* 0x000000ddffdd723e */ /* 0x000fe200048070ff */
[----:B------:R-:W-:Y:S01]  /*c3b0*/  @!P3 STG.E.U8 desc[UR18][R26.64], R31 ;  /* 0x0000001f1a00b986 */ /* 0x000fe2000c101112 */
[----:B------:R-:W-:-:S03]  /*c3c0*/  ISETP.LT.OR P3, PT, R35, 0x9, !P0 ;  /* 0x000000092300780c */ /* 0x000fc60004761670 */
[----:B------:R-:W-:Y:S01]  /*c3d0*/  @!P4 STG.E.U8 desc[UR18][R26.64+0x1], R223 ;  /* 0x000001df1a00c986 */ /* 0x000fe2000c101112 */
[----:B------:R-:W-:-:S03]  /*c3e0*/  ISETP.LT.OR P4, PT, R35, 0xa, !P0 ;  /* 0x0000000a2300780c */ /* 0x000fc60004781670 */
[----:B------:R-:W-:Y:S01]  /*c3f0*/  @!P6 STG.E.U8 desc[UR18][R24.64+0x9], R221 ;  /* 0x000009dd1800e986 */ /* 0x000fe2000c101112 */
[----:B------:R-:W-:Y:S01]  /*c400*/  ISETP.LT.OR P6, PT, R35, 0x12, !P1 ;  /* 0x000000122300780c */ /* 0x000fe20004fc1670 */
[----:B------:R-:W-:Y:S01]  /*c410*/  FMUL R219, R219, UR20 ;  /* 0x00000014dbdb7c20 */ /* 0x000fe20008400000 */
[----:B0-----:R-:W-:Y:S01]  /*c420*/  F2FP.SATFINITE.E4M3.F32.PACK_AB_MERGE_C R29, RZ, R222, RZ ;  /* 0x000000deff1d723e */ /* 0x001fe200048070ff */
[----:B------:R-:W-:Y:S01]  /*c430*/  FMUL R217, R217, UR20 ;  /* 0x00000014d9d97c20 */ /* 0x000fe20008400000 */
[----:B------:R-:W4:Y:S01]  /*c440*/  LDL.LU R226, [R1+0xc] ;  /* 0x00000c0001e27983 */ /* 0x000f220000300800 */
[----:B------:R-:W-:Y:S02]  /*c450*/  F2FP.SATFINITE.E4M3.F32.PACK_AB_MERGE_C R33, RZ, R220, RZ ;  /* 0x000000dcff21723e */ /* 0x000fe400048070ff */
[----:B------:R-:W-:Y:S01]  /*c460*/  F2FP.SATFINITE.E4M3.F32.PACK_AB_MERGE_C R219, RZ, R219, RZ ;  /* 0x000000dbffdb723e */ /* 0x000fe200048070ff */
[----:B------:R0:W-:Y:S01]  /*c470*/  @!P5 STG.E.U8 desc[UR18][R24.64+0x8], R29 ;  /* 0x0000081d1800d986 */ /* 0x0001e2000c101112 */
[----:B------:R-:W-:-:S02]  /*c480*/  ISETP.LT.OR P5, PT, R35, 0x11, !P1 ;  /* 0x000000112300780c */ /* 0x000fc40004fa1670 */
[----:B------:R-:W-:Y:S01]  /*c490*/  F2FP.SATFINITE.E4M3.F32.PACK_AB_MERGE_C R217, RZ, R217, RZ ;  /* 0x000000d9ffd9723e */ /* 0x000fe200048070ff */
[----:B---3--:R-:W3:Y:S01]  /*c4a0*/  LDL.LU R225, [R1+0x8] ;  /* 0x0000080001e17983 */ /* 0x008ee20000300800 */
[----:B------:R-:W-:-:S03]  /*c4b0*/  FMUL R218, R218, UR20 ;  /* 0x00000014dada7c20 */ /* 0x000fc60008400000 */
[----:B------:R-:W4:Y:S04]  /*c4c0*/  LDL.LU R224, [R1+0x4] ;  /* 0x0000040001e07983 */ /* 0x000f280000300800 */
[----:B------:R-:W3:Y:S01]  /*c4d0*/  LDL.LU R222, [R1] ;  /* 0x0000000001de7983 */ /* 0x000ee20000300800 */
[----:B0-----:R-:W-:Y:S01]  /*c4e0*/  F2FP.SATFINITE.E4M3.F32.PACK_AB_MERGE_C R29, RZ, R218, RZ ;  /* 0x000000daff1d723e */ /* 0x001fe200048070ff */
[----:B------:R-:W-:Y:S01]  /*c4f0*/  FMUL R216, R216, UR20 ;  /* 0x00000014d8d87c20 */ /* 0x000fe20008400000 */
[----:B------:R-:W-:Y:S01]  /*c500*/  FMUL R215, R215, UR20 ;  /* 0x00000014d7d77c20 */ /* 0x000fe20008400000 */
[----:B------:R0:W-:Y:S01]  /*c510*/  @!P3 STG.E.U8 desc[UR18][R26.64+0x8], R33 ;  /* 0x000008211a00b986 */ /* 0x0001e2000c101112 */
[----:B------:R-:W-:Y:S01]  /*c520*/  ISETP.LT.OR P3, PT, R35, 0x11, !P0 ;  /* 0x000000112300780c */ /* 0x000fe20004761670 */
[----:B------:R-:W-:Y:S01]  /*c530*/  FMUL R213, R213, UR20 ;  /* 0x00000014d5d57c20 */ /* 0x000fe20008400000 */
[----:B------:R-:W-:Y:S01]  /*c540*/  F2FP.SATFINITE.E4M3.F32.PACK_AB_MERGE_C R31, RZ, R216, RZ ;  /* 0x000000d8ff1f723e */ /* 0x000fe200048070ff */
[----:B------:R-:W-:Y:S01]  /*c550*/  @!P4 STG.E.U8 desc[UR18][R26.64+0x9], R219 ;  /* 0x000009db1a00c986 */ /* 0x000fe2000c101112 */
[C---:B------:R-:W-:Y:S01]  /*c560*/  ISETP.LT.OR P4, PT, R35.reuse, 0x12, !P0 ;  /* 0x000000122300780c */ /* 0x040fe20004781670 */
[----:B------:R-:W-:Y:S01]  /*c570*/  FMUL R214, R214, UR20 ;  /* 0x00000014d6d67c20 */ /* 0x000fe20008400000 */
[----:B------:R-:W-:Y:S01]  /*c580*/  F2FP.SATFINITE.E4M3.F32.PACK_AB_MERGE_C R215, RZ, R215, RZ ;  /* 0x000000d7ffd7723e */ /* 0x000fe200048070ff */
[----:B------:R-:W-:Y:S01]  /*c590*/  @!P6 STG.E.U8 desc[UR18][R24.64+0x11], R217 ;  /* 0x000011d91800e986 */ /* 0x000fe2000c101112 */
[C---:B------:R-:W-:Y:S01]  /*c5a0*/  ISETP.LT.OR P6, PT, R35.reuse, 0x1a, !P1 ;  /* 0x0000001a2300780c */ /* 0x040fe20004fc1670 */
[----:B------:R-:W-:Y:S01]  /*c5b0*/  FMUL R212, R212, UR20 ;  /* 0x00000014d4d47c20 */ /* 0x000fe20008400000 */
[----:B------:R-:W-:Y:S01]  /*c5c0*/  F2FP.SATFINITE.E4M3.F32.PACK_AB_MERGE_C R213, RZ, R213, RZ ;  /* 0x000000d5ffd5723e */ /* 0x000fe200048070ff */
[----:B------:R1:W-:Y:S01]  /*c5d0*/  @!P5 STG.E.U8 desc[UR18][R24.64+0x10], R29 ;  /* 0x0000101d1800d986 */ /* 0x0003e2000c101112 */
[----:B------:R-:W-:Y:S01]  /*c5e0*/  ISETP.LT.OR P5, PT, R35, 0x19, !P1 ;  /* 0x000000192300780c */ /* 0x000fe20004fa1670 */
[----:B------:R-:W-:Y:S01]  /*c5f0*/  FMUL R211, R211, UR20 ;  /* 0x00000014d3d37c20 */ /* 0x000fe20008400000 */
[----:B------:R-:W-:Y:S01]  /*c600*/  FMUL R209, R209, UR20 ;  /* 0x00000014d1d17c20 */ /* 0x000fe20008400000 */
[----:B------:R1:W-:Y:S01]  /*c610*/  @!P3 STG.E.U8 desc[UR18][R26.64+0x10], R31 ;  /* 0x0000101f1a00b986 */ /* 0x0003e2000c101112 */
[C---:B------:R-:W-:Y:S01]  /*c620*/  ISETP.LT.OR P3, PT, R35.reuse, 0x19, !P0 ;  /* 0x000000192300780c */ /* 0x040fe20004761670 */
[----:B------:R-:W-:Y:S01]  /*c630*/  FMUL R210, R210, UR20 ;  /* 0x00000014d2d27c20 */ /* 0x000fe20008400000 */
[----:B0-----:R-:W-:Y:S01]  /*c640*/  F2FP.SATFINITE.E4M3.F32.PACK_AB_MERGE_C R33, RZ, R212, RZ ;  /* 0x000000d4ff21723e */ /* 0x001fe200048070ff */
[----:B------:R-:W-:Y:S01]  /*c650*/  @!P4 STG.E.U8 desc[UR18][R26.64+0x11], R215 ;  /* 0x000011d71a00c986 */ /* 0x000fe2000c101112 */
[C---:B------:R-:W-:Y:S01]  /*c660*/  ISETP.LT.OR P4, PT, R35.reuse, 0x1a, !P0 ;  /* 0x0000001a2300780c */ /* 0x040fe20004781670 */
[----:B------:R-:W-:Y:S01]  /*c670*/  FMUL R208, R208, UR20 ;  /* 0x00000014d0d07c20 */ /* 0x000fe20008400000 */
[----:B------:R-:W-:Y:S01]  /*c680*/  F2FP.SATFINITE.E4M3.F32.PACK_AB_MERGE_C R211, RZ, R211, RZ ;  /* 0x000000d3ffd3723e */ /* 0x000fe200048070ff */
[----:B------:R-:W-:Y:S01]  /*c690*/  @!P6 STG.E.U8 desc[UR18][R24.64+0x19], R213 ;  /* 0x000019d51800e986 */ /* 0x000fe2000c101112 */
[----:B------:R-:W-:Y:S01]  /*c6a0*/  ISETP.LT.OR P6, PT, R35, 0x22, !P1 ;  /* 0x000000222300780c */ /* 0x000fe20004fc1670 */
[----:B------:R-:W-:Y:S01]  /*c6b0*/  FMUL R207, R207, UR20 ;  /* 0x00000014cfcf7c20 */ /* 0x000fe20008400000 */
[----:B-1----:R-:W-:Y:S01]  /*c6c0*/  F2FP.SATFINITE.E4M3.F32.PACK_AB_MERGE_C R29, RZ, R214, RZ ;  /* 0x000000d6ff1d723e */ /* 0x002fe200048070ff */
[----:B------:R-:W-:Y:S01]  /*c6d0*/  FMUL R205, R205, UR20 ;  /* 0x00000014cdcd7c20 */ /* 0x000fe20008400000 */
[----:B------:R-:W-:Y:S01]  /*c6e0*/  F2FP.SATFINITE.E4M3.F32.PACK_AB_MERGE_C R209, RZ, R209, RZ ;  /* 0x000000d1ffd1723e */ /* 0x000fe200048070ff */
[----:B------:R-:W-:Y:S01]  /*c6f0*/  FMUL R206, R206, UR20 ;  /* 0x00000014cece7c20 */ /* 0x000fe20008400000 */
[----:B------:R-:W-:Y:S01]  /*c700*/  F2FP.SATFINITE.E4M3.F32.PACK_AB_MERGE_C R31, RZ, R208, RZ ;  /* 0x000000d0ff1f723e */ /* 0x000fe200048070ff */
[----:B------:R0:W-:Y:S01]  /*c710*/  @!P5 STG.E.U8 desc[UR18][R24.64+0x18], R29 ;  /* 0x0000181d1800d986 */ /* 0x0001e2000c101112 */
[C---:B------:R-:W-:Y:S01]  /*c720*/  ISETP.LT.OR P5, PT, R35.reuse, 0x21, !P1 ;  /* 0x000000212300780c */ /* 0x040fe20004fa1670 */
[----:B------:R-:W-:Y:S01]  /*c730*/  FMUL R204, R204, UR20 ;  /* 0x00000014cccc7c20 */ /* 0x000fe20008400000 */
[----:B------:R-:W-:Y:S01]  /*c740*/  F2FP.SATFINITE.E4M3.F32.PACK_AB_MERGE_C R207, RZ, R207, RZ ;  /* 0x000000cfffcf723e */ /* 0x000fe200048070ff */
[----:B------:R1:W-:Y:S01]  /*c750*/  @!P3 STG.E.U8 desc[UR18][R26.64+0x18], R33 ;  /* 0x000018211a00b986 */ /* 0x0003e2000c101112 */
[----:B------:R-:W-:Y:S01]  /*c760*/  ISETP.LT.OR P3, PT, R35, 0x21, !P0 ;  /* 0x000000212300780c */ /* 0x000fe20004761670 */
[----:B------:R-:W-:Y:S01]  /*c770*/  FMUL R203, R203, UR20 ;  /* 0x00000014cbcb7c20 */ /* 0x000fe20008400000 */
[----:B------:R-:W-:Y:S01]  /*c780*/  F2FP.SATFINITE.E4M3.F32.PACK_AB_MERGE_C R205, RZ, R205, RZ ;  /* 0x000000cdffcd723e */ /* 0x000fe200048070ff */
[----:B------:R-:W-:Y:S01]  /*c790*/  @!P4 STG.E.U8 desc[UR18][R26.64+0x19], R211 ;  /* 0x000019d31a00c986 */ /* 0x000fe2000c101112 */
[----:B------:R-:W-:Y:S01]  /*c7a0*/  ISETP.LT.OR P4, PT, R35, 0x22, !P0 ;  /* 0x000000222300780c */ /* 0x000fe20004781670 */
[----:B------:R-:W-:Y:S01]  /*c7b0*/  FMUL R201, R201, UR20 ;  /* 0x00000014c9c97c20 */ /* 0x000fe20008400000 */
[----:B------:R-:W-:Y:S01]  /*c7c0*/  F2FP.SATFINITE.E4M3.F32.PACK_AB_MERGE_C R203, RZ, R203, RZ ;  /* 0x000000cbffcb723e */ /* 0x000fe200048070ff */
[----:B------:R-:W-:Y:S01]  /*c7d0*/  @!P6 STG.E.U8 desc[UR18][R24.64+0x21], R209 ;  /* 0x000021d11800e986 */ /* 0x000fe2000c101112 */
[----:B------:R-:W-:Y:S01]  /*c7e0*/  ISETP.LT.OR P6, PT, R35, 0x2a, !P1 ;  /* 0x0000002a2300780c */ /* 0x000fe20004fc1670 */
[----:B------:R-:W-:Y:S01]  /*c7f0*/  FMUL R202, R202, UR20 ;  /* 0x00000014caca7c20 */ /* 0x000fe20008400000 */
[----:B0-----:R-:W-:Y:S01]  /*c800*/  F2FP.SATFINITE.E4M3.F32.PACK_AB_MERGE_C R29, RZ, R210, RZ ;  /* 0x000000d2ff1d723e */ /* 0x001fe200048070ff */
[----:B------:R-:W-:Y:S01]  /*c810*/  FMUL R200, R200, UR20 ;  /* 0x00000014c8c87c20 */ /* 0x000fe20008400000 */
[----:B-1----:R-:W-:Y:S01]  /*c820*/  F2FP.SATFINITE.E4M3.F32.PACK_AB_MERGE_C R33, RZ, R204, RZ ;  /* 0x000000ccff21723e */ /* 0x002fe200048070ff */
[----:B------:R-:W-:Y:S01]  /*c830*/  FMUL R199, R199, UR20 ;  /* 0x00000014c7c77c20 */ /* 0x000fe20008400000 */
[----:B------:R-:W-:Y:S01]  /*c840*/  F2FP.SATFINITE.E4M3.F32.PACK_AB_MERGE_C R201, RZ, R201, RZ ;  /* 0x000000c9ffc9723e */ /* 0x000fe200048070ff */
[----:B------:R0:W-:Y:S01]  /*c850*/  @!P5 STG.E.U8 desc[UR18][R24.64+0x20], R29 ;  /* 0x0000201d1800d986 */ /* 0x0001e2000c101112 */
[----:B------:R-:W-:Y:S01]  /*c860*/  ISETP.LT.OR P5, PT, R35, 0x29, !P1 ;  /* 0x000000292300780c */ /* 0x000fe20004fa1670 */
[----:B------:R-:W-:Y:S01]  /*c870*/  FMUL R197, R197, UR20 ;  /* 0x00000014c5c57c20 */ /* 0x000fe20008400000 */
[----:B------:R-:W-:Y:S01]  /*c880*/  F2FP.SATFINITE.E4M3.F32.PACK_AB_MERGE_C R199, RZ, R199, RZ ;  /* 0x000000c7ffc7723e */ /* 0x000fe200048070ff */
[----:B------:R1:W-:Y:S01]  /*c890*/  @!P3 STG.E.U8 desc[UR18][R26.64+0x20], R31 ;  /* 0x0000201f1a00b986 */ /* 0x0003e2000c101112 */
[C---:B------:R-:W-:Y:S01]  /*c8a0*/  ISETP.LT.OR P3, PT, R35.reuse, 0x29, !P0 ;  /* 0x000000292300780c */ /* 0x040fe20004761670 */
[----:B------:R-:W-:Y:S01]  /*c8b0*/  FMUL R198, R198, UR20 ;  /* 0x00000014c6c67c20 */ /* 0x000fe20008400000 */
[----:B------:R-:W-:Y:S01]  /*c8c0*/  F2FP.SATFINITE.E4M3.F32.PACK_AB_MERGE_C R197, RZ, R197, RZ ;  /* 0x000000c5ffc5723e */ /* 0x000fe200048070ff */
[----:B------:R-:W-:Y:S01]  /*c8d0*/  @!P4 STG.E.U8 desc[UR18][R26.64+0x21], R207 ;  /* 0x000021cf1a00c986 */ /* 0x000fe2000c101112 */
[----:B------:R-:W-:Y:S01]  /*c8e0*/  ISETP.LT.OR P4, PT, R35, 0x2a, !P0 ;  /* 0x0000002a2300780c */ /* 0x000fe20004781670 */
[----:B------:R-:W-:Y:S01]  /*c8f0*/  FMUL R196, R196, UR20 ;  /* 0x00000014c4c47c20 */ /* 0x000fe20008400000 */
[----:B------:R-:W-:Y:S01]  /*c900*/  FMUL R195, R195, UR20 ;  /* 0x00000014c3c37c20 */ /* 0x000fe20008400000 */
        /* <DEDUP_REMOVED lines=27> */
[----:B------:R-:W-:Y:S01]  /*cac0*/  FMUL R186, R186, UR20 ;  /* 0x00000014baba7c20 */ /* 0x000fe20008400000 */
        /* <DEDUP_REMOVED lines=156> */
[----:B-----5:R-:W-:Y:S01]  /*d490*/  FMUL R0, R0, UR20 ;  /* 0x0000001400007c20 */ /* 0x020fe20008400000 */
[----:B-1----:R-:W-:Y:S01]  /*d4a0*/  F2FP.SATFINITE.E4M3.F32.PACK_AB_MERGE_C R33, RZ, R164, RZ ;  /* 0x000000a4ff21723e */ /* 0x002fe200048070ff */
        /* <DEDUP_REMOVED lines=9> */
[----:B------:R-:W-:Y:S01]  /*d540*/  FMUL R4, R4, UR20 ;  /* 0x0000001404047c20 */ /* 0x000fe20008400000 */
[----:B------:R-:W-:Y:S01]  /*d550*/  @!P4 STG.E.U8 desc[UR18][R26.64+0x71], R167 ;  /* 0x000071a71a00c986 */ /* 0x000fe2000c101112 */
[----:B------:R-:W-:-:S03]  /*d560*/  ISETP.LT.OR P4, PT, R35, 0x7a, !P0 ;  /* 0x0000007a2300780c */ /* 0x000fc60004781670 */
[----:B------:R-:W-:Y:S01]  /*d570*/  @!P6 STG.E.U8 desc[UR18][R24.64+0x79], R165 ;  /* 0x000079a51800e986 */ /* 0x000fe2000c101112 */
[----:B------:R-:W-:Y:S02]  /*d580*/  ISETP.LT.OR P6, PT, R35, 0x82, !P1 ;  /* 0x000000822300780c */ /* 0x000fe40004fc1670 */
[----:B0-----:R-:W-:Y:S01]  /*d590*/  F2FP.SATFINITE.E4M3.F32.PACK_AB_MERGE_C R29, RZ, R166, RZ ;  /* 0x000000a6ff1d723e */ /* 0x001fe200048070ff */
[----:B------:R-:W4:Y:S01]  /*d5a0*/  LDL.LU R220, [R1+0x14] ;  /* 0x0000140001dc7983 */ /* 0x000f220000300800 */
[----:B-1----:R-:W-:-:S03]  /*d5b0*/  F2FP.SATFINITE.E4M3.F32.PACK_AB_MERGE_C R31, RZ, R160, RZ ;  /* 0x000000a0ff1f723e */ /* 0x002fc600048070ff */
[----:B------:R0:W-:Y:S01]  /*d5c0*/  @!P5 STG.E.U8 desc[UR18][R24.64+0x78], R29 ;  /* 0x0000781d1800d986 */ /* 0x0001e2000c101112 */
[----:B------:R-:W-:-:S03]  /*d5d0*/  ISETP.LT.OR P5, PT, R35, 0x81, !P1 ;  /* 0x000000812300780c */ /* 0x000fc60004fa1670 */
[----:B------:R1:W-:Y:S01]  /*d5e0*/  @!P3 STG.E.U8 desc[UR18][R26.64+0x78], R33 ;  /* 0x000078211a00b986 */ /* 0x0003e2000c101112 */
[----:B------:R-:W-:-:S03]  /*d5f0*/  ISETP.LT.OR P3, PT, R35, 0x81, !P0 ;  /* 0x000000812300780c */ /* 0x000fc60004761670 */
        /* <DEDUP_REMOVED lines=26> */
[----:B0-----:R-:W-:Y:S02]  /*d7a0*/  F2FP.SATFINITE.E4M3.F32.PACK_AB_MERGE_C R29, RZ, R154, RZ ;  /* 0x0000009aff1d723e */ /* 0x001fe400048070ff */
[----:B-1----:R-:W-:-:S03]  /*d7b0*/  F2FP.SATFINITE.E4M3.F32.PACK_AB_MERGE_C R33, RZ, R20, RZ ;  /* 0x00000014ff21723e */ /* 0x002fc600048070ff */
[----:B------:R0:W-:Y:S01]  /*d7c0*/  @!P5 STG.E.U8 desc[UR18][R24.64+0x90], R29 ;  /* 0x0000901d1800d986 */ /* 0x0001e2000c101112 */
[----:B------:R-:W-:-:S03]  /*d7d0*/  ISETP.LT.OR P5, PT, R35, 0x99, !P1 ;  /* 0x000000992300780c */ /* 0x000fc60004fa1670 */
[----:B------:R-:W-:Y:S01]  /*d7e0*/  @!P3 STG.E.U8 desc[UR18][R26.64+0x90], R31 ;  /* 0x0000901f1a00b986 */ /* 0x000fe2000c101112 */
[----:B------:R-:W-:-:S03]  /*d7f0*/  ISETP.LT.OR P3, PT, R35, 0x99, !P0 ;  /* 0x000000992300780c */ /* 0x000fc60004761670 */
[----:B------:R1:W-:Y:S01]  /*d800*/  @!P4 STG.E.U8 desc[UR18][R26.64+0x91], R23 ;  /* 0x000091171a00c986 */ /* 0x0003e2000c101112 */
[----:B------:R-:W-:-:S03]  /*d810*/  ISETP.LT.OR P4, PT, R35, 0x9a, !P0 ;  /* 0x0000009a2300780c */ /* 0x000fc60004781670 */
[----:B------:R2:W-:Y:S01]  /*d820*/  @!P6 STG.E.U8 desc[UR18][R24.64+0x99], R21 ;  /* 0x000099151800e986 */ /* 0x0005e2000c101112 */
[----:B------:R-:W-:Y:S02]  /*d830*/  ISETP.LT.OR P6, PT, R35, 0xa2, !P1 ;  /* 0x000000a22300780c */ /* 0x000fe40004fc1670 */
[----:B0-----:R-:W-:-:S05]  /*d840*/  F2FP.SATFINITE.E4M3.F32.PACK_AB_MERGE_C R29, RZ, R22, RZ ;  /* 0x00000016ff1d723e */ /* 0x001fca00048070ff */
[----:B------:R-:W-:Y:S01]  /*d850*/  @!P5 STG.E.U8 desc[UR18][R24.64+0x98], R29 ;  /* 0x0000981d1800d986 */ /* 0x000fe2000c101112 */
[C---:B------:R-:W-:Y:S02]  /*d860*/  ISETP.LT.OR P5, PT, R35.reuse, 0xa1, !P1 ;  /* 0x000000a12300780c */ /* 0x040fe40004fa1670 */
[----:B-1----:R-:W-:Y:S01]  /*d870*/  F2FP.SATFINITE.E4M3.F32.PACK_AB_MERGE_C R23, RZ, R18, RZ ;  /* 0x00000012ff17723e */ /* 0x002fe200048070ff */
[----:B------:R-:W-:Y:S01]  /*d880*/  @!P3 STG.E.U8 desc[UR18][R26.64+0x98], R33 ;  /* 0x000098211a00b986 */ /* 0x000fe2000c101112 */
[C---:B------:R-:W-:Y:S02]  /*d890*/  ISETP.LT.OR P3, PT, R35.reuse, 0xa1, !P0 ;  /* 0x000000a12300780c */ /* 0x040fe40004761670 */
[----:B--2---:R-:W-:Y:S01]  /*d8a0*/  F2FP.SATFINITE.E4M3.F32.PACK_AB_MERGE_C R21, RZ, R16, RZ ;  /* 0x00000010ff15723e */ /* 0x004fe200048070ff */
[----:B------:R0:W-:Y:S01]  /*d8b0*/  @!P4 STG.E.U8 desc[UR18][R26.64+0x99], R19 ;  /* 0x000099131a00c986 */ /* 0x0001e2000c101112 */
[----:B------:R-:W-:-:S03]  /*d8c0*/  ISETP.LT.OR P4, PT, R35, 0xa2, !P0 ;  /* 0x000000a22300780c */ /* 0x000fc60004781670 */
[----:B------:R1:W-:Y:S01]  /*d8d0*/  @!P6 STG.E.U8 desc[UR18][R24.64+0xa1], R17 ;  /* 0x0000a1111800e986 */ /* 0x0003e2000c101112 */
[----:B------:R-:W-:-:S03]  /*d8e0*/  ISETP.LT.OR P6, PT, R35, 0xaa, !P1 ;  /* 0x000000aa2300780c */ /* 0x000fc60004fc1670 */
[----:B------:R-:W-:Y:S01]  /*d8f0*/  @!P5 STG.E.U8 desc[UR18][R24.64+0xa0], R23 ;  /* 0x0000a0171800d986 */ /* 0x000fe2000c101112 */
[----:B------:R-:W-:-:S03]  /*d900*/  ISETP.LT.OR P5, PT, R35, 0xa9, !P1 ;  /* 0x000000a92300780c */ /* 0x000fc60004fa1670 */
[----:B------:R-:W-:Y:S01]  /*d910*/  @!P3 STG.E.U8 desc[UR18][R26.64+0xa0], R21 ;  /* 0x0000a0151a00b986 */ /* 0x000fe2000c101112 */
[C---:B------:R-:W-:Y:S02]  /*d920*/  ISETP.LT.OR P3, PT, R35.reuse, 0xa9, !P0 ;  /* 0x000000a92300780c */ /* 0x040fe40004761670 */
[----:B0-----:R-:W-:Y:S01]  /*d930*/  F2FP.SATFINITE.E4M3.F32.PACK_AB_MERGE_C R19, RZ, R14, RZ ;  /* 0x0000000eff13723e */ /* 0x001fe200048070ff */
[----:B------:R0:W-:Y:S01]  /*d940*/  @!P4 STG.E.U8 desc[UR18][R26.64+0xa1], R15 ;  /* 0x0000a10f1a00c986 */ /* 0x0001e2000c101112 */
[C---:B------:R-:W-:Y:S02]  /*d950*/  ISETP.LT.OR P4, PT, R35.reuse, 0xaa, !P0 ;  /* 0x000000aa2300780c */ /* 0x040fe40004781670 */
[----:B-1----:R-:W-:Y:S01]  /*d960*/  F2FP.SATFINITE.E4M3.F32.PACK_AB_MERGE_C R17, RZ, R12, RZ ;  /* 0x0000000cff11723e */ /* 0x002fe200048070ff */
        /* <DEDUP_REMOVED lines=15> */
[----:B0-----:R-:W-:Y:S02]  /*da60*/  F2FP.SATFINITE.E4M3.F32.PACK_AB_MERGE_C R11, RZ, R6, RZ ;  /* 0x00000006ff0b723e */ /* 0x001fe400048070ff */
[C---:B------:R-:W-:Y:S01]  /*da70*/  ISETP.LT.OR P3, PT, R35.reuse, 0xb9, !P0 ;  /* 0x000000b92300780c */ /* 0x040fe20004761670 */
[----:B------:R0:W-:Y:S01]  /*da80*/  @!P4 STG.E.U8 desc[UR18][R26.64+0xb1], R7 ;  /* 0x0000b1071a00c986 */ /* 0x0001e2000c101112 */
[----:B-1----:R-:W-:Y:S02]  /*da90*/  F2FP.SATFINITE.E4M3.F32.PACK_AB_MERGE_C R9, RZ, R4, RZ ;  /* 0x00000004ff09723e */ /* 0x002fe400048070ff */
[----:B------:R-:W-:Y:S01]  /*daa0*/  ISETP.LT.OR P4, PT, R35, 0xba, !P0 ;  /* 0x000000ba2300780c */ /* 0x000fe20004781670 */
[----:B------:R1:W-:Y:S04]  /*dab0*/  @!P6 STG.E.U8 desc[UR18][R24.64+0xb9], R5 ;  /* 0x0000b9051800e986 */ /* 0x0003e8000c101112 */
[----:B------:R2:W-:Y:S01]  /*dac0*/  @!P5 STG.E.U8 desc[UR18][R24.64+0xb8], R11 ;  /* 0x0000b80b1800d986 */ /* 0x0005e2000c101112 */
[----:B------:R-:W-:Y:S01]  /*dad0*/  FMUL R4, R227, UR20 ;  /* 0x00000014e3047c20 */ /* 0x000fe20008400000 */
[----:B------:R-:W-:-:S02]  /*dae0*/  ISETP.LT.OR P5, PT, R35, 0xc1, !P1 ;  /* 0x000000c12300780c */ /* 0x000fc40004fa1670 */
[----:B0-----:R-:W-:Y:S02]  /*daf0*/  F2FP.SATFINITE.E4M3.F32.PACK_AB_MERGE_C R7, RZ, R3, RZ ;  /* 0x00000003ff07723e */ /* 0x001fe400048070ff */
[----:B-1----:R-:W-:Y:S01]  /*db00*/  F2FP.SATFINITE.E4M3.F32.PACK_AB_MERGE_C R5, RZ, R0, RZ ;  /* 0x00000000ff05723e */ /* 0x002fe200048070ff */
[----:B---3--:R-:W-:Y:S01]  /*db10*/  FMUL R0, R222, UR20 ;  /* 0x00000014de007c20 */ /* 0x008fe20008400000 */
[----:B------:R-:W-:Y:S01]  /*db20*/  ISETP.LT.OR P6, PT, R35, 0xc2, !P1 ;  /* 0x000000c22300780c */ /* 0x000fe20004fc1670 */
[----:B------:R-:W3:Y:S01]  /*db30*/  LDL.LU R222, [R1+0x20] ;  /* 0x0000200001de7983 */ /* 0x000ee20000300800 */
[----:B--2---:R-:W-:Y:S02]  /*db40*/  F2FP.SATFINITE.E4M3.F32.PACK_AB_MERGE_C R11, RZ, R2, RZ ;  /* 0x00000002ff0b723e */ /* 0x004fe400048070ff */
[----:B------:R-:W-:Y:S01]  /*db50*/  F2FP.SATFINITE.E4M3.F32.PACK_AB_MERGE_C R13, RZ, R0, RZ ;  /* 0x00000000ff0d723e */ /* 0x000fe200048070ff */
[----:B----4-:R-:W-:Y:S01]  /*db60*/  FMUL R0, R224, UR20 ;  /* 0x00000014e0007c20 */ /* 0x010fe20008400000 */
[----:B------:R-:W-:Y:S01]  /*db70*/  FMUL R2, R225, UR20 ;  /* 0x00000014e1027c20 */ /* 0x000fe20008400000 */
[----:B------:R-:W2:Y:S04]  /*db80*/  LDL.LU R224, [R1+0x24] ;  /* 0x0000240001e07983 */ /* 0x000ea80000300800 */
[----:B------:R-:W4:Y:S01]  /*db90*/  LDL.LU R225, [R1+0x28] ;  /* 0x0000280001e17983 */ /* 0x000f220000300800 */
[----:B------:R-:W-:-:S03]  /*dba0*/  FMUL R3, R226, UR20 ;  /* 0x00000014e2037c20 */ /* 0x000fc60008400000 */
[----:B------:R-:W4:Y:S04]  /*dbb0*/  LDL.LU R226, [R1+0x2c] ;  /* 0x00002c0001e27983 */ /* 0x000f280000300800 */
[----:B------:R-:W4:Y:S04]  /*dbc0*/  LDL.LU R227, [R1+0x30] ;  /* 0x0000300001e37983 */ /* 0x000f280000300800 */
[----:B------:R-:W-:Y:S01]  /*dbd0*/  @!P3 STG.E.U8 desc[UR18][R26.64+0xb8], R9 ;  /* 0x0000b8091a00b986 */ /* 0x000fe2000c101112 */
[----:B------:R-:W-:-:S03]  /*dbe0*/  ISETP.LT.OR P3, PT, R35, 0xc1, !P0 ;  /* 0x000000c12300780c */ /* 0x000fc60004761670 */
[----:B------:R0:W-:Y:S01]  /*dbf0*/  @!P4 STG.E.U8 desc[UR18][R26.64+0xb9], R7 ;  /* 0x0000b9071a00c986 */ /* 0x0001e2000c101112 */
[----:B------:R-:W-:-:S03]  /*dc00*/  ISETP.LT.OR P4, PT, R35, 0xc2, !P0 ;  /* 0x000000c22300780c */ /* 0x000fc60004781670 */
[----:B------:R-:W-:Y:S01]  /*dc10*/  @!P5 STG.E.U8 desc[UR18][R24.64+0xc0], R11 ;  /* 0x0000c00b1800d986 */ /* 0x000fe2000c101112 */
[----:B------:R-:W-:-:S03]  /*dc20*/  ISETP.LT.OR P5, PT, R35, 0xc9, !P1 ;  /* 0x000000c92300780c */ /* 0x000fc60004fa1670 */
[----:B------:R1:W-:Y:S01]  /*dc30*/  @!P6 STG.E.U8 desc[UR18][R24.64+0xc1], R5 ;  /* 0x0000c1051800e986 */ /* 0x0003e2000c101112 */
[----:B0-----:R-:W-:-:S03]  /*dc40*/  F2FP.SATFINITE.E4M3.F32.PACK_AB_MERGE_C R7, RZ, R0, RZ ;  /* 0x00000000ff07723e */ /* 0x001fc600048070ff */
[----:B------:R-:W-:Y:S01]  /*dc50*/  @!P3 STG.E.U8 desc[UR18][R26.64+0xc0], R13 ;  /* 0x0000c00d1a00b986 */ /* 0x000fe2000c101112 */
[C---:B------:R-:W-:Y:S02]  /*dc60*/  ISETP.LT.OR P6, PT, R35.reuse, 0xca, !P1 ;  /* 0x000000ca2300780c */ /* 0x040fe40004fc1670 */
[----:B-1----:R-:W-:Y:S01]  /*dc70*/  F2FP.SATFINITE.E4M3.F32.PACK_AB_MERGE_C R5, RZ, R2, RZ ;  /* 0x00000002ff05723e */ /* 0x002fe200048070ff */
[----:B------:R0:W-:Y:S01]  /*dc80*/  @!P4 STG.E.U8 desc[UR18][R26.64+0xc1], R7 ;  /* 0x0000c1071a00c986 */ /* 0x0001e2000c101112 */
[C---:B------:R-:W-:Y:S02]  /*dc90*/  ISETP.LT.OR P3, PT, R35.reuse, 0xc9, !P0 ;  /* 0x000000c92300780c */ /* 0x040fe40004761670 */
[C---:B------:R-:W-:Y:S01]  /*dca0*/  ISETP.LT.OR P4, PT, R35.reuse, 0xca, !P0 ;  /* 0x000000ca2300780c */ /* 0x040fe20004781670 */
[----:B------:R1:W-:Y:S01]  /*dcb0*/  @!P5 STG.E.U8 desc[UR18][R24.64+0xc8], R5 ;  /* 0x0000c8051800d986 */ /* 0x0003e2000c101112 */
[----:B------:R-:W-:Y:S02]  /*dcc0*/  ISETP.LT.OR P5, PT, R35, 0xd1, !P1 ;  /* 0x000000d12300780c */ /* 0x000fe40004fa1670 */
[----:B------:R-:W-:-:S02]  /*dcd0*/  F2FP.SATFINITE.E4M3.F32.PACK_AB_MERGE_C R9, RZ, R3, RZ ;  /* 0x00000003ff09723e */ /* 0x000fc400048070ff */
[----:B------:R-:W-:-:S03]  /*dce0*/  F2FP.SATFINITE.E4M3.F32.PACK_AB_MERGE_C R11, RZ, R4, RZ ;  /* 0x00000004ff0b723e */ /* 0x000fc600048070ff */
[----:B------:R1:W-:Y:S04]  /*dcf0*/  @!P6 STG.E.U8 desc[UR18][R24.64+0xc9], R9 ;  /* 0x0000c9091800e986 */ /* 0x0003e8000c101112 */
[----:B------:R-:W-:Y:S01]  /*dd00*/  @!P3 STG.E.U8 desc[UR18][R26.64+0xc8], R11 ;  /* 0x0000c80b1a00b986 */ /* 0x000fe2000c101112 */
[----:B------:R-:W-:-:S03]  /*dd10*/  FMUL R0, R220, UR20 ;  /* 0x00000014dc007c20 */ /* 0x000fc60008400000 */
[----:B------:R-:W4:Y:S02]  /*dd20*/  LDL.LU R220, [R1+0x34] ;  /* 0x0000340001dc7983 */ /* 0x000f240000300800 */
[----:B0-----:R-:W-:Y:S01]  /*dd30*/  F2FP.SATFINITE.E4M3.F32.PACK_AB_MERGE_C R7, RZ, R0, RZ ;  /* 0x00000000ff07723e */ /* 0x001fe200048070ff */
[----:B------:R-:W-:Y:S02]  /*dd40*/  FMUL R2, R221, UR20 ;  /* 0x00000014dd027c20 */ /* 0x000fe40008400000 */
[----:B------:R-:W4:Y:S03]  /*dd50*/  LDL.LU R221, [R1+0x38] ;  /* 0x0000380001dd7983 */ /* 0x000f260000300800 */
[----:B-1----:R-:W-:Y:S01]  /*dd60*/  F2FP.SATFINITE.E4M3.F32.PACK_AB_MERGE_C R5, RZ, R2, RZ ;  /* 0x00000002ff05723e */ /* 0x002fe200048070ff */
[----:B------:R-:W-:Y:S04]  /*dd70*/  @!P4 STG.E.U8 desc[UR18][R26.64+0xc9], R7 ;  /* 0x0000c9071a00c986 */ /* 0x000fe8000c101112 */
[----:B------:R0:W-:Y:S01]  /*dd80*/  @!P5 STG.E.U8 desc[UR18][R24.64+0xd0], R5 ;  /* 0x0000d0051800d986 */ /* 0x0001e2000c101112 */
[----:B------:R-:W-:-:S03]  /*dd90*/  FMUL R3, R223, UR20 ;  /* 0x00000014df037c20 */ /* 0x000fc60008400000 */
[----:B------:R-:W4:Y:S02]  /*dda0*/  LDL.LU R223, [R1+0x3c] ;  /* 0x00003c0001df7983 */ /* 0x000f240000300800 */
[----:B------:R-:W-:Y:S01]  /*ddb0*/  F2FP.SATFINITE.E4M3.F32.PACK_AB_MERGE_C R9, RZ, R3, RZ ;  /* 0x00000003ff09723e */ /* 0x000fe200048070ff */
[----:B---3--:R-:W-:Y:S02]  /*ddc0*/  FMUL R0, R222, UR20 ;  /* 0x00000014de007c20 */ /* 0x008fe40008400000 */
[----:B------:R-:W3:Y:S03]  /*ddd0*/  LDL.LU R222, [R1+0x40] ;  /* 0x0000400001de7983 */ /* 0x000ee60000300800 */
[----:B------:R-:W-:Y:S01]  /*dde0*/  F2FP.SATFINITE.E4M3.F32.PACK_AB_MERGE_C R13, RZ, R0, RZ ;  /* 0x00000000ff0d723e */ /* 0x000fe200048070ff */
[----:B--2---:R-:W-:Y:S02]  /*ddf0*/  FMUL R2, R224, UR20 ;  /* 0x00000014e0027c20 */ /* 0x004fe40008400000 */
[----:B------:R-:W2:Y:S01]  /*de00*/  LDL.LU R224, [R1+0x44] ;  /* 0x0000440001e07983 */ /* 0x000ea20000300800 */
[----:B----4-:R-:W-:-:S03]  /*de10*/  FMUL R0, R225, UR20 ;  /* 0x00000014e1007c20 */ /* 0x010fc60008400000 */
[----:B------:R-:W4:Y:S01]  /*de20*/  LDL.LU R225, [R1+0x48] ;  /* 0x0000480001e17983 */ /* 0x000f220000300800 */
[----:B------:R-:W-:Y:S01]  /*de30*/  FMUL R3, R226, UR20 ;  /* 0x00000014e2037c20 */ /* 0x000fe20008400000 */
[----:B0-----:R-:W-:Y:S02]  /*de40*/  F2FP.SATFINITE.E4M3.F32.PACK_AB_MERGE_C R5, RZ, R0, RZ ;  /* 0x00000000ff05723e */ /* 0x001fe400048070ff */
[----:B------:R-:W4:Y:S01]  /*de50*/  LDL.LU R226, [R1+0x4c] ;  /* 0x00004c0001e27983 */ /* 0x000f220000300800 */
[----:B------:R-:W-:-:S03]  /*de60*/  FMUL R0, R227, UR20 ;  /* 0x00000014e3007c20 */ /* 0x000fc60008400000 */
[----:B------:R-:W4:Y:S01]  /*de70*/  LDL.LU R227, [R1+0x50] ;  /* 0x0000500001e37983 */ /* 0x000f220000300800 */
[C---:B------:R-:W-:Y:S02]  /*de80*/  ISETP.LT.OR P6, PT, R35.reuse, 0xd2, !P1 ;  /* 0x000000d22300780c */ /* 0x040fe40004fc1670 */
[C---:B------:R-:W-:Y:S01]  /*de90*/  ISETP.LT.OR P4, PT, R35.reuse, 0xd2, !P0 ;  /* 0x000000d22300780c */ /* 0x040fe20004781670 */
[----:B------:R-:W4:Y:S01]  /*dea0*/  LDL.LU R218, [R1+0x54] ;  /* 0x0000540001da7983 */ /* 0x000f220000300800 */
[C---:B------:R-:W-:Y:S02]  /*deb0*/  ISETP.LT.OR P3, PT, R35.reuse, 0xd1, !P0 ;  /* 0x000000d12300780c */ /* 0x040fe40004761670 */
[----:B------:R-:W-:Y:S02]  /*dec0*/  ISETP.LT.OR P5, PT, R35, 0xd9, !P1 ;  /* 0x000000d92300780c */ /* 0x000fe40004fa1670 */
[----:B------:R-:W-:Y:S02]  /*ded0*/  F2FP.SATFINITE.E4M3.F32.PACK_AB_MERGE_C R7, RZ, R2, RZ ;  /* 0x00000002ff07723e */ /* 0x000fe400048070ff */
[----:B------:R-:W-:-:S03]  /*dee0*/  F2FP.SATFINITE.E4M3.F32.PACK_AB_MERGE_C R11, RZ, R0, RZ ;  /* 0x00000000ff0b723e */ /* 0x000fc600048070ff */
[----:B------:R0:W-:Y:S01]  /*def0*/  @!P6 STG.E.U8 desc[UR18][R24.64+0xd1], R9 ;  /* 0x0000d1091800e986 */ /* 0x0001e2000c101112 */
[----:B------:R-:W-:-:S03]  /*df00*/  ISETP.LT.OR P6, PT, R35, 0xda, !P1 ;  /* 0x000000da2300780c */ /* 0x000fc60004fc1670 */
[----:B------:R-:W-:Y:S01]  /*df10*/  @!P4 STG.E.U8 desc[UR18][R26.64+0xd1], R7 ;  /* 0x0000d1071a00c986 */ /* 0x000fe2000c101112 */
[----:B------:R-:W-:-:S03]  /*df20*/  ISETP.LT.OR P4, PT, R35, 0xda, !P0 ;  /* 0x000000da2300780c */ /* 0x000fc60004781670 */
[----:B------:R-:W-:Y:S01]  /*df30*/  @!P3 STG.E.U8 desc[UR18][R26.64+0xd0], R13 ;  /* 0x0000d00d1a00b986 */ /* 0x000fe2000c101112 */
[----:B0-----:R-:W-:-:S03]  /*df40*/  F2FP.SATFINITE.E4M3.F32.PACK_AB_MERGE_C R9, RZ, R3, RZ ;  /* 0x00000003ff09723e */ /* 0x001fc600048070ff */
[----:B------:R0:W-:Y:S04]  /*df50*/  @!P5 STG.E.U8 desc[UR18][R24.64+0xd8], R5 ;  /* 0x0000d8051800d986 */ /* 0x0001e8000c101112 */
[----:B------:R1:W-:Y:S01]  /*df60*/  @!P6 STG.E.U8 desc[UR18][R24.64+0xd9], R9 ;  /* 0x0000d9091800e986 */ /* 0x0003e2000c101112 */
[----:B------:R-:W-:-:S03]  /*df70*/  FMUL R0, R220, UR20 ;  /* 0x00000014dc007c20 */ /* 0x000fc60008400000 */
[----:B------:R-:W4:Y:S02]  /*df80*/  LDL.LU R220, [R1+0x58] ;  /* 0x0000580001dc7983 */ /* 0x000f240000300800 */
[----:B0-----:R-:W-:Y:S01]  /*df90*/  F2FP.SATFINITE.E4M3.F32.PACK_AB_MERGE_C R5, RZ, R0, RZ ;  /* 0x00000000ff05723e */ /* 0x001fe200048070ff */
[----:B------:R-:W-:Y:S02]  /*dfa0*/  FMUL R2, R221, UR20 ;  /* 0x00000014dd027c20 */ /* 0x000fe40008400000 */
[----:B------:R-:W4:Y:S03]  /*dfb0*/  LDL.LU R221, [R1+0x5c] ;  /* 0x00005c0001dd7983 */ /* 0x000f260000300800 */
[----:B------:R-:W-:Y:S01]  /*dfc0*/  F2FP.SATFINITE.E4M3.F32.PACK_AB_MERGE_C R7, RZ, R2, RZ ;  /* 0x00000002ff07723e */ /* 0x000fe200048070ff */
[----:B------:R0:W-:Y:S01]  /*dfd0*/  @!P4 STG.E.U8 desc[UR18][R26.64+0xd9], R5 ;  /* 0x0000d9051a00c986 */ /* 0x0001e2000c101112 */
[----:B------:R-:W-:-:S03]  /*dfe0*/  FMUL R3, R223, UR20 ;  /* 0x00000014df037c20 */ /* 0x000fc60008400000 */
[----:B------:R-:W4:Y:S02]  /*dff0*/  LDL.LU R223, [R1+0x60] ;  /* 0x0000600001df7983 */ /* 0x000f240000300800 */
[----:B-1----:R-:W-:Y:S01]  /*e000*/  F2FP.SATFINITE.E4M3.F32.PACK_AB_MERGE_C R9, RZ, R3, RZ ;  /* 0x00000003ff09723e */ /* 0x002fe200048070ff */
[----:B---3--:R-:W-:Y:S02]  /*e010*/  FMUL R4, R222, UR20 ;  /* 0x00000014de047c20 */ /* 0x008fe40008400000 */
[----:B------:R-:W3:Y:S01]  /*e020*/  LDL.LU R222, [R1+0x64] ;  /* 0x0000640001de7983 */ /* 0x000ee20000300800 */
[----:B--2---:R-:W-:-:S03]  /*e030*/  FMUL R0, R224, UR20 ;  /* 0x00000014e0007c20 */ /* 0x004fc60008400000 */
[----:B------:R-:W2:Y:S01]  /*e040*/  LDL.LU R224, [R1+0x68] ;  /* 0x0000680001e07983 */ /* 0x000ea20000300800 */
[----:B----4-:R-:W-:Y:S01]  /*e050*/  FMUL R2, R225, UR20 ;  /* 0x00000014e1027c20 */ /* 0x010fe20008400000 */
[----:B0-----:R-:W-:Y:S02]  /*e060*/  F2FP.SATFINITE.E4M3.F32.PACK_AB_MERGE_C R5, RZ, R0, RZ ;  /* 0x00000000ff05723e */ /* 0x001fe400048070ff */
[----:B------:R-:W4:Y:S01]  /*e070*/  LDL.LU R225, [R1+0x6c] ;  /* 0x00006c0001e17983 */ /* 0x000f220000300800 */
[----:B------:R-:W-:-:S03]  /*e080*/  FMUL R3, R226, UR20 ;  /* 0x00000014e2037c20 */ /* 0x000fc60008400000 */
[----:B------:R-:W4:Y:S01]  /*e090*/  LDL.LU R226, [R1+0x70] ;  /* 0x0000700001e27983 */ /* 0x000f220000300800 */
[----:B------:R-:W-:-:S03]  /*e0a0*/  FMUL R0, R227, UR20 ;  /* 0x00000014e3007c20 */ /* 0x000fc60008400000 */
[----:B------:R-:W4:Y:S01]  /*e0b0*/  LDL.LU R227, [R1+0x74] ;  /* 0x0000740001e37983 */ /* 0x000f220000300800 */
[C---:B------:R-:W-:Y:S02]  /*e0c0*/  ISETP.LT.OR P3, PT, R35.reuse, 0xd9, !P0 ;  /* 0x000000d92300780c */ /* 0x040fe40004761670 */
[C---:B------:R-:W-:Y:S02]  /*e0d0*/  ISETP.LT.OR P5, PT, R35.reuse, 0xe1, !P1 ;  /* 0x000000e12300780c */ /* 0x040fe40004fa1670 */
[C---:B------:R-:W-:Y:S02]  /*e0e0*/  ISETP.LT.OR P6, PT, R35.reuse, 0xe2, !P1 ;  /* 0x000000e22300780c */ /* 0x040fe40004fc1670 */
[----:B------:R-:W-:-:S07]  /*e0f0*/  ISETP.LT.OR P4, PT, R35, 0xe2, !P0 ;  /* 0x000000e22300780c */ /* 0x000fce0004781670 */
[----:B------:R-:W-:Y:S01]  /*e100*/  @!P3 STG.E.U8 desc[UR18][R26.64+0xd8], R11 ;  /* 0x0000d80b1a00b986 */ /* 0x000fe2000c101112 */
[----:B------:R-:W-:-:S03]  /*e110*/  ISETP.LT.OR P3, PT, R35, 0xe1, !P0 ;  /* 0x000000e12300780c */ /* 0x000fc60004761670 */
[----:B------:R0:W-:Y:S01]  /*e120*/  @!P5 STG.E.U8 desc[UR18][R24.64+0xe0], R7 ;  /* 0x0000e0071800d986 */ /* 0x0001e2000c101112 */
[----:B------:R-:W-:-:S03]  /*e130*/  ISETP.LT.OR P5, PT, R35, 0xe9, !P1 ;  /* 0x000000e92300780c */ /* 0x000fc60004fa1670 */
[----:B------:R1:W-:Y:S01]  /*e140*/  @!P6 STG.E.U8 desc[UR18][R24.64+0xe1], R9 ;  /* 0x0000e1091800e986 */ /* 0x0003e2000c101112 */
[----:B------:R-:W-:Y:S02]  /*e150*/  ISETP.LT.OR P6, PT, R35, 0xea, !P1 ;  /* 0x000000ea2300780c */ /* 0x000fe40004fc1670 */
[----:B------:R-:W-:Y:S01]  /*e160*/  F2FP.SATFINITE.E4M3.F32.PACK_AB_MERGE_C R13, RZ, R4, RZ ;  /* 0x00000004ff0d723e */ /* 0x000fe200048070ff */
[----:B------:R1:W-:Y:S01]  /*e170*/  @!P4 STG.E.U8 desc[UR18][R26.64+0xe1], R5 ;  /* 0x0000e1051a00c986 */ /* 0x0003e2000c101112 */
[----:B0-----:R-:W-:-:S03]  /*e180*/  F2FP.SATFINITE.E4M3.F32.PACK_AB_MERGE_C R7, RZ, R2, RZ ;  /* 0x00000002ff07723e */ /* 0x001fc600048070ff */
[----:B------:R-:W-:Y:S01]  /*e190*/  @!P3 STG.E.U8 desc[UR18][R26.64+0xe0], R13 ;  /* 0x0000e00d1a00b986 */ /* 0x000fe2000c101112 */
[----:B-1----:R-:W-:-:S03]  /*e1a0*/  F2FP.SATFINITE.E4M3.F32.PACK_AB_MERGE_C R9, RZ, R3, RZ ;  /* 0x00000003ff09723e */ /* 0x002fc600048070ff */
[----:B------:R0:W-:Y:S01]  /*e1b0*/  @!P5 STG.E.U8 desc[UR18][R24.64+0xe8], R7 ;  /* 0x0000e8071800d986 */ /* 0x0001e2000c101112 */
[C---:B------:R-:W-:Y:S02]  /*e1c0*/  ISETP.LT.OR P3, PT, R35.reuse, 0xe9, !P0 ;  /* 0x000000e92300780c */ /* 0x040fe40004761670 */
[C---:B------:R-:W-:Y:S01]  /*e1d0*/  ISETP.LT.OR P4, PT, R35.reuse, 0xea, !P0 ;  /* 0x000000ea2300780c */ /* 0x040fe20004781670 */
[----:B------:R1:W-:Y:S01]  /*e1e0*/  @!P6 STG.E.U8 desc[UR18][R24.64+0xe9], R9 ;  /* 0x0000e9091800e986 */ /* 0x0003e2000c101112 */
[C---:B------:R-:W-:Y:S01]  /*e1f0*/  ISETP.LT.OR P5, PT, R35.reuse, 0xf1, !P1 ;  /* 0x000000f12300780c */ /* 0x040fe20004fa1670 */
[----:B------:R-:W-:Y:S01]  /*e200*/  FMUL R2, R218, UR20 ;  /* 0x00000014da027c20 */ /* 0x000fe20008400000 */
[----:B------:R-:W-:Y:S02]  /*e210*/  ISETP.LT.OR P6, PT, R35, 0xf2, !P1 ;  /* 0x000000f22300780c */ /* 0x000fe40004fc1670 */
[----:B------:R-:W-:Y:S02]  /*e220*/  F2FP.SATFINITE.E4M3.F32.PACK_AB_MERGE_C R11, RZ, R0, RZ ;  /* 0x00000000ff0b723e */ /* 0x000fe400048070ff */
[----:B------:R-:W-:-:S03]  /*e230*/  F2FP.SATFINITE.E4M3.F32.PACK_AB_MERGE_C R5, RZ, R2, RZ ;  /* 0x00000002ff05723e */ /* 0x000fc600048070ff */
[----:B------:R-:W-:Y:S01]  /*e240*/  @!P3 STG.E.U8 desc[UR18][R26.64+0xe8], R11 ;  /* 0x0000e80b1a00b986 */ /* 0x000fe2000c101112 */
[----:B------:R-:W-:-:S03]  /*e250*/  ISETP.LT.OR P3, PT, R35, 0xf1, !P0 ;  /* 0x000000f12300780c */ /* 0x000fc60004761670 */
[----:B------:R-:W-:Y:S01]  /*e260*/  @!P4 STG.E.U8 desc[UR18][R26.64+0xe9], R5 ;  /* 0x0000e9051a00c986 */ /* 0x000fe2000c101112 */
[C---:B------:R-:W-:Y:S02]  /*e270*/  ISETP.LT.OR P4, PT, R35.reuse, 0xf9, !P1 ;  /* 0x000000f92300780c */ /* 0x040fe40004f81670 */
[----:B------:R-:W-:Y:S01]  /*e280*/  ISETP.LT.OR P1, PT, R35, 0xfa, !P1 ;  /* 0x000000fa2300780c */ /* 0x000fe20004f21670 */
[----:B------:R-:W-:-:S05]  /*e290*/  FMUL R0, R220, UR20 ;  /* 0x00000014dc007c20 */ /* 0x000fca0008400000 */
[----:B0-----:R-:W-:-:S05]  /*e2a0*/  F2FP.SATFINITE.E4M3.F32.PACK_AB_MERGE_C R7, RZ, R0, RZ ;  /* 0x00000000ff07723e */ /* 0x001fca00048070ff */
[----:B------:R0:W-:Y:S01]  /*e2b0*/  @!P5 STG.E.U8 desc[UR18][R24.64+0xf0], R7 ;  /* 0x0000f0071800d986 */ /* 0x0001e2000c101112 */
[----:B------:R-:W-:-:S05]  /*e2c0*/  FMUL R3, R221, UR20 ;  /* 0x00000014dd037c20 */ /* 0x000fca0008400000 */
[----:B-1----:R-:W-:Y:S02]  /*e2d0*/  F2FP.SATFINITE.E4M3.F32.PACK_AB_MERGE_C R9, RZ, R3, RZ ;  /* 0x00000003ff09723e */ /* 0x002fe400048070ff */
[----:B------:R-:W-:-:S03]  /*e2e0*/  ISETP.LT.OR P5, PT, R35, 0xf2, !P0 ;  /* 0x000000f22300780c */ /* 0x000fc600047a1670 */
[----:B------:R1:W-:Y:S01]  /*e2f0*/  @!P6 STG.E.U8 desc[UR18][R24.64+0xf1], R9 ;  /* 0x0000f1091800e986 */ /* 0x0003e2000c101112 */
[C---:B------:R-:W-:Y:S02]  /*e300*/  ISETP.LT.OR P6, PT, R35.reuse, 0xf9, !P0 ;  /* 0x000000f92300780c */ /* 0x040fe400047c1670 */
[----:B------:R-:W-:Y:S01]  /*e310*/  ISETP.LT.OR P0, PT, R35, 0xfa, !P0 ;  /* 0x000000fa2300780c */ /* 0x000fe20004701670 */
[----:B------:R-:W-:-:S05]  /*e320*/  FMUL R0, R223, UR20 ;  /* 0x00000014df007c20 */ /* 0x000fca0008400000 */
[----:B------:R-:W-:-:S05]  /*e330*/  F2FP.SATFINITE.E4M3.F32.PACK_AB_MERGE_C R13, RZ, R0, RZ ;  /* 0x00000000ff0d723e */ /* 0x000fca00048070ff */
[----:B------:R0:W-:Y:S01]  /*e340*/  @!P3 STG.E.U8 desc[UR18][R26.64+0xf0], R13 ;  /* 0x0000f00d1a00b986 */ /* 0x0001e2000c101112 */
[----:B---3--:R-:W-:Y:S01]  /*e350*/  FMUL R0, R222, UR20 ;  /* 0x00000014de007c20 */ /* 0x008fe20008400000 */
[----:B--2---:R-:W-:Y:S01]  /*e360*/  FMUL R2, R224, UR20 ;  /* 0x00000014e0027c20 */ /* 0x004fe20008400000 */
[----:B----4-:R-:W-:-:S03]  /*e370*/  FMUL R3, R225, UR20 ;  /* 0x00000014e1037c20 */ /* 0x010fc60008400000 */
[----:B0-----:R-:W-:Y:S01]  /*e380*/  F2FP.SATFINITE.E4M3.F32.PACK_AB_MERGE_C R7, RZ, R0, RZ ;  /* 0x00000000ff07723e */ /* 0x001fe200048070ff */
[----:B------:R-:W-:Y:S01]  /*e390*/  FMUL R4, R226, UR20 ;  /* 0x00000014e2047c20 */ /* 0x000fe20008400000 */
[----:B------:R-:W-:Y:S01]  /*e3a0*/  FMUL R5, R227, UR20 ;  /* 0x00000014e3057c20 */ /* 0x000fe20008400000 */
[----:B-1----:R-:W-:Y:S02]  /*e3b0*/  F2FP.SATFINITE.E4M3.F32.PACK_AB_MERGE_C R9, RZ, R2, RZ ;  /* 0x00000002ff09723e */ /* 0x002fe400048070ff */
[----:B------:R-:W-:Y:S02]  /*e3c0*/  F2FP.SATFINITE.E4M3.F32.PACK_AB_MERGE_C R3, RZ, R3, RZ ;  /* 0x00000003ff03723e */ /* 0x000fe400048070ff */
[----:B------:R-:W-:Y:S02]  /*e3d0*/  F2FP.SATFINITE.E4M3.F32.PACK_AB_MERGE_C R11, RZ, R4, RZ ;  /* 0x00000004ff0b723e */ /* 0x000fe400048070ff */
[----:B------:R-:W-:Y:S01]  /*e3e0*/  F2FP.SATFINITE.E4M3.F32.PACK_AB_MERGE_C R5, RZ, R5, RZ ;  /* 0x00000005ff05723e */ /* 0x000fe200048070ff */
[----:B------:R0:W-:Y:S04]  /*e3f0*/  @!P5 STG.E.U8 desc[UR18][R26.64+0xf1], R7 ;  /* 0x0000f1071a00d986 */ /* 0x0001e8000c101112 */
[----:B------:R0:W-:Y:S04]  /*e400*/  @!P4 STG.E.U8 desc[UR18][R24.64+0xf8], R9 ;  /* 0x0000f8091800c986 */ /* 0x0001e8000c101112 */
[----:B------:R0:W-:Y:S04]  /*e410*/  @!P1 STG.E.U8 desc[UR18][R24.64+0xf9], R3 ;  /* 0x0000f90318009986 */ /* 0x0001e8000c101112 */
[----:B------:R0:W-:Y:S04]  /*e420*/  @!P6 STG.E.U8 desc[UR18][R26.64+0xf8], R11 ;  /* 0x0000f80b1a00e986 */ /* 0x0001e8000c101112 */
[----:B------:R0:W-:Y:S02]  /*e430*/  @!P0 STG.E.U8 desc[UR18][R26.64+0xf9], R5 ;  /* 0x0000f9051a008986 */ /* 0x0001e4000c101112 */
.L_x_295:
[----:B------:R-:W-:Y:S05]  /*e440*/  BSYNC B0 ;  /* 0x0000000000007941 */ /* 0x000fea0003800000 */
.L_x_37:
[----:B0-----:R-:W2:Y:S04]  /*e450*/  LDL.LU R3, [R1+0x80] ;  /* 0x0000800001037983 */ /* 0x001ea80000300800 */
[----:B-----5:R-:W2:Y:S01]  /*e460*/  LDL.LU R2, [R1+0x84] ;  /* 0x0000840001027983 */ /* 0x020ea20000300800 */
[----:B------:R-:W-:Y:S01]  /*e470*/  ULDC UR6, c[0x0][0xc] ;  /* 0x0000030000067ab9 */ /* 0x000fe20000000800 */
[----:B------:R-:W-:Y:S01]  /*e480*/  ULDC UR7, c[0x0][0x10] ;  /* 0x0000040000077ab9 */ /* 0x000fe20000000800 */
[----:B------:R-:W2:Y:S01]  /*e490*/  LDC R5, c[0x0][0x14] ;  /* 0x00000500ff057b82 */ /* 0x000ea20000000800 */
[----:B------:R-:W-:Y:S01]  /*e4a0*/  UIMAD.WIDE.U32 UR6, UR6, UR7, URZ ;  /* 0x00000007060672a5 */ /* 0x000fe2000f8e003f */
[----:B------:R-:W-:Y:S01]  /*e4b0*/  PRMT R0, RZ, 0x7610, R0 ;  /* 0x00007610ff007816 */ /* 0x000fe20000000000 */
[----:B------:R-:W-:-:S04]  /*e4c0*/  UMOV UR23, 0xffffffff ;  /* 0xffffffff00177882 */ /* 0x000fc80000000000 */
[----:B--2---:R-:W-:-:S04]  /*e4d0*/  IMAD.WIDE.U32 R2, R5, UR6, R2 ;  /* 0x0000000605027c25 */ /* 0x004fc8000f8e0002 */
[----:B------:R-:W-:Y:S01]  /*e4e0*/  IMAD R5, R5, UR7, RZ ;  /* 0x0000000705057c24 */ /* 0x000fe2000f8e02ff */
[----:B------:R-:W-:Y:S01]  /*e4f0*/  ULDC.64 UR6, c[0x0][0x650] ;  /* 0x0001940000067ab9 */ /* 0x000fe20000000a00 */
[----:B------:R-:W-:Y:S01]  /*e500*/  IMAD.MOV.U32 R19, RZ, RZ, R2 ;  /* 0x000000ffff137224 */ /* 0x000fe200078e0002 */
[----:B------:R-:W-:Y:S01]  /*e510*/  ISETP.GE.U32.AND P0, PT, R2, UR6, PT ;  /* 0x0000000602007c0c */ /* 0x000fe2000bf06070 */
[----:B------:R-:W-:Y:S02]  /*e520*/  IMAD.IADD R22, R3, 0x1, R5 ;  /* 0x0000000103167824 */ /* 0x000fe400078e0205 */
[----:B------:R-:W-:-:S03]  /*e530*/  IMAD.MOV.U32 R2, RZ, RZ, -0x1 ;  /* 0xffffffffff027424 */ /* 0x000fc600078e00ff */
[----:B------:R0:W-:Y:S01]  /*e540*/  STL [R1+0x80], R22 ;  /* 0x0000801601007387 */ /* 0x0001e20000100800 */
[----:B------:R-:W-:-:S03]  /*e550*/  ISETP.GE.U32.AND.EX P0, PT, R22, UR7, PT, P0 ;  /* 0x0000000716007c0c */ /* 0x000fc6000bf06100 */
[----:B------:R0:W-:Y:S04]  /*e560*/  STL [R1+0x84], R19 ;  /* 0x0000841301007387 */ /* 0x0001e80000100800 */
[----:B------:R0:W-:Y:S06]  /*e570*/  STL [R1+0x88], R2 ;  /* 0x0000880201007387 */ /* 0x0001ec0000100800 */
[----:B------:R-:W-:Y:S05]  /*e580*/  @P0 BRA `(.L_x_296) ;  /* 0x00000004006c0947 */ /* 0x000fea0003800000 */
[----:B------:R-:W2:Y:S01]  /*e590*/  S2R R14, SR_CTAID.X ;  /* 0x00000000000e7919 */ /* 0x000ea20000002500 */
[----:B------:R-:W5:Y:S01]  /*e5a0*/  LDC.64 R8, c[0x0][0x628] ;  /* 0x00018a00ff087b82 */ /* 0x000f620000000a00 */
[----:B------:R-:W-:Y:S01]  /*e5b0*/  ULDC UR6, c[0x0][0x150] ;  /* 0x0000540000067ab9 */ /* 0x000fe20000000800 */
[----:B------:R-:W-:Y:S01]  /*e5c0*/  IMAD.MOV.U32 R6, RZ, RZ, R19 ;  /* 0x000000ffff067224 */ /* 0x000fe200078e0013 */
[----:B------:R-:W0:Y:S01]  /*e5d0*/  S2R R16, SR_CTAID.Y ;  /* 0x0000000000107919 */ /* 0x000e220000002600 */
[----:B------:R-:W-:-:S04]  /*e5e0*/  IMAD.MOV.U32 R7, RZ, RZ, R22 ;  /* 0x000000ffff077224 */ /* 0x000fc800078e0016 */
[----:B------:R-:W0:Y:S08]  /*e5f0*/  LDC R17, c[0x0][0x144] ;  /* 0x00005100ff117b82 */ /* 0x000e300000000800 */
[----:B------:R-:W0:Y:S08]  /*e600*/  LDC R10, c[0x0][0x630] ;  /* 0x00018c00ff0a7b82 */ /* 0x000e300000000800 */
[----:B------:R-:W0:Y:S01]  /*e610*/  LDC.64 R12, c[0x0][0x620] ;  /* 0x00018800ff0c7b82 */ /* 0x000e220000000a00 */
[----:B-----5:R-:W-:-:S04]  /*e620*/  ISETP.NE.U32.AND P0, PT, R8, RZ, PT ;  /* 0x000000ff0800720c */ /* 0x020fc80003f05070 */
[----:B------:R-:W-:Y:S02]  /*e630*/  ISETP.NE.AND.EX P0, PT, R9, RZ, PT, P0 ;  /* 0x000000ff0900720c */ /* 0x000fe40003f05300 */
[----:B--2---:R-:W-:-:S05]  /*e640*/  I2FP.F32.U32 R0, R14 ;  /* 0x0000000e00007245 */ /* 0x004fca0000201000 */
[----:B------:R-:W-:-:S04]  /*e650*/  FMUL R0, R0, UR6 ;  /* 0x0000000600007c20 */ /* 0x000fc80008400000 */
[----:B------:R2:W0:Y:S02]  /*e660*/  F2I.U32.TRUNC.NTZ R15, R0 ;  /* 0x00000000000f7305 */ /* 0x000424000020f000 */
[----:B------:R-:W-:Y:S05]  /*e670*/  @!P0 BRA `(.L_x_297) ;  /* 0x0000000000288947 */ /* 0x000fea0003800000 */
[----:B--2---:R-:W2:Y:S02]  /*e680*/  LDC R0, c[0x0][0x634] ;  /* 0x00018d00ff007b82 */ /* 0x004ea40000000800 */
[----:B--2---:R-:W-:-:S05]  /*e690*/  IADD3 R7, P0, R19, R0, RZ ;  /* 0x0000000013077210 */ /* 0x004fca0007f1e0ff */
[----:B------:R-:W-:-:S04]  /*e6a0*/  IMAD.X R11, RZ, RZ, R22, P0 ;  /* 0x000000ffff0b7224 */ /* 0x000fc800000e0616 */
[----:B0-----:R-:W-:-:S04]  /*e6b0*/  IMAD.WIDE.U32 R2, R11, R8, RZ ;  /* 0x000000080b027225 */ /* 0x001fc800078e00ff */
[----:B------:R-:W-:-:S04]  /*e6c0*/  IMAD.WIDE.U32 R4, P0, R7, R9, R2 ;  /* 0x0000000907047225 */ /* 0x000fc80007800002 */
[----:B------:R-:W-:-:S04]  /*e6d0*/  IMAD.WIDE.U32 R2, R7, R8, RZ ;  /* 0x0000000807027225 */ /* 0x000fc800078e00ff */
[----:B------:R-:W-:Y:S01]  /*e6e0*/  IMAD.X R7, RZ, RZ, RZ, P0 ;  /* 0x000000ffff077224 */ /* 0x000fe200000e06ff */
[----:B------:R-:W-:Y:S01]  /*e6f0*/  IADD3 RZ, P0, R3, R4, RZ ;  /* 0x0000000403ff7210 */ /* 0x000fe20007f1e0ff */
[----:B------:R-:W-:-:S04]  /*e700*/  IMAD.MOV.U32 R6, RZ, RZ, R5 ;  /* 0x000000ffff067224 */ /* 0x000fc800078e0005 */
[----:B------:R-:W-:-:S08]  /*e710*/  IMAD.WIDE.U32.X R6, R11, R9, R6, P0 ;  /* 0x000000090b067225 */ /* 0x000fd000000e0406 */
.L_x_297:
[-CC-:B0-----:R-:W-:Y:S01]  /*e720*/  SHF.R.U64 R24, R6, R10.reuse, R7.reuse ;  /* 0x0000000a06187219 */ /* 0x181fe20000001207 */
[----:B------:R-:W0:Y:S01]  /*e730*/  LDC.64 R20, c[0x0][0x640] ;  /* 0x00019000ff147b82 */ /* 0x000e220000000a00 */
[----:B--2---:R-:W-:Y:S01]  /*e740*/  SHF.R.U32.HI R0, RZ, R10, R7 ;  /* 0x0000000aff007219 */ /* 0x004fe20000011607 */
[----:B------:R-:W-:Y:S01]  /*e750*/  IMAD.MOV.U32 R2, RZ, RZ, R19 ;  /* 0x000000ffff027224 */ /* 0x000fe200078e0013 */
[----:B------:R-:W-:Y:S01]  /*e760*/  IADD3 R5, P0, RZ, -R24, RZ ;  /* 0x80000018ff057210 */ /* 0x000fe20007f1e0ff */
[----:B------:R-:W-:Y:S01]  /*e770*/  IMAD.MOV R15, RZ, RZ, -R15 ;  /* 0x000000ffff0f7224 */ /* 0x000fe200078e0a0f */
[----:B------:R-:W-:Y:S01]  /*e780*/  ULDC UR6, c[0x0][0x154] ;  /* 0x0000550000067ab9 */ /* 0x000fe20000000800 */
[----:B------:R-:W-:Y:S02]  /*e790*/  IMAD.MOV.U32 R7, RZ, RZ, 0x1 ;  /* 0x00000001ff077424 */ /* 0x000fe400078e00ff */
[----:B------:R-:W2:Y:S01]  /*e7a0*/  LDC R4, c[0x0][0x618] ;  /* 0x00018600ff047b82 */ /* 0x000ea20000000800 */
[----:B------:R-:W-:-:S02]  /*e7b0*/  IMAD.X R3, RZ, RZ, ~R0, P0 ;  /* 0x000000ffff037224 */ /* 0x000fc400000e0e00 */
[----:B------:R-:W-:Y:S02]  /*e7c0*/  IMAD R15, R17, R15, R14 ;  /* 0x0000000f110f7224 */ /* 0x000fe400078e020e */
[-C--:B------:R-:W-:Y:S02]  /*e7d0*/  IMAD R0, R3, R12.reuse, RZ ;  /* 0x0000000c03007224 */ /* 0x080fe400078e02ff */
[----:B------:R-:W-:Y:S01]  /*e7e0*/  IMAD.MOV.U32 R3, RZ, RZ, R22 ;  /* 0x000000ffff037224 */ /* 0x000fe200078e0016 */
[----:B------:R-:W5:Y:S01]  /*e7f0*/  LDC R6, c[0x0][0x608] ;  /* 0x00018200ff067b82 */ /* 0x000f620000000800 */
[----:B------:R-:W-:-:S04]  /*e800*/  IMAD.WIDE.U32 R2, R5, R12, R2 ;  /* 0x0000000c05027225 */ /* 0x000fc800078e0002 */
[----:B------:R-:W-:-:S03]  /*e810*/  IMAD R5, R5, R13, R0 ;  /* 0x0000000d05057224 */ /* 0x000fc600078e0200 */
[----:B------:R-:W1:Y:S01]  /*e820*/  LDC R18, c[0x0][0x658] ;  /* 0x00019600ff127b82 */ /* 0x000e620000000800 */
[----:B------:R-:W-:Y:S01]  /*e830*/  I2FP.F32.U32 R0, R16 ;  /* 0x0000001000007245 */ /* 0x000fe20000201000 */
[----:B------:R-:W-:Y:S01]  /*e840*/  IMAD.IADD R3, R3, 0x1, R5 ;  /* 0x0000000103037824 */ /* 0x000fe200078e0205 */
[----:B0-----:R-:W-:Y:S01]  /*e850*/  ISETP.NE.U32.AND P0, PT, R20, RZ, PT ;  /* 0x000000ff1400720c */ /* 0x001fe20003f05070 */
[----:B------:R-:W-:Y:S02]  /*e860*/  IMAD.MOV.U32 R5, RZ, RZ, -0x1 ;  /* 0xffffffffff057424 */ /* 0x000fe400078e00ff */
[----:B------:R-:W-:Y:S02]  /*e870*/  FMUL R0, R0, UR6 ;  /* 0x0000000600007c20 */ /* 0x000fe40008400000 */
[----:B------:R-:W0:Y:S01]  /*e880*/  LDC R13, c[0x0][0x148] ;  /* 0x00005200ff0d7b82 */ /* 0x000e220000000800 */
[----:B--2---:R-:W-:Y:S01]  /*e890*/  SHF.R.U64 R10, R2, R4, R3 ;  /* 0x00000004020a7219 */ /* 0x004fe20000001203 */
[----:B------:R2:W0:Y:S01]  /*e8a0*/  F2I.U32.TRUNC.NTZ R12, R0 ;  /* 0x00000000000c7305 */ /* 0x000422000020f000 */
[----:B------:R-:W-:-:S02]  /*e8b0*/  ISETP.NE.AND.EX P0, PT, R21, RZ, PT, P0 ;  /* 0x000000ff1500720c */ /* 0x000fc40003f05300 */
[----:B------:R-:W-:-:S03]  /*e8c0*/  SHF.R.U32.HI R3, RZ, R4, R3 ;  /* 0x00000004ff037219 */ /* 0x000fc60000011603 */
[----:B------:R-:W0:Y:S01]  /*e8d0*/  LDC R14, c[0x0][0x600] ;  /* 0x00018000ff0e7b82 */ /* 0x000e220000000800 */
[-CC-:B-----5:R-:W-:Y:S02]  /*e8e0*/  SHF.R.U64 R8, R10, R6.reuse, R3.reuse ;  /* 0x000000060a087219 */ /* 0x1a0fe40000001203 */
[----:B------:R-:W-:-:S05]  /*e8f0*/  SHF.R.U32.HI R3, RZ, R6, R3 ;  /* 0x00000006ff037219 */ /* 0x000fca0000011603 */
[----:B------:R-:W0:Y:S01]  /*e900*/  LDC R19, c[0x0][0x648] ;  /* 0x00019200ff137b82 */ /* 0x000e220000000800 */
[-CC-:B-1----:R-:W-:Y:S02]  /*e910*/  SHF.R.U64 R11, R8, R18.reuse, R3.reuse ;  /* 0x00000012080b7219 */ /* 0x182fe40000001203 */
[-C--:B------:R-:W-:Y:S02]  /*e920*/  SHF.L.U32 R5, R5, R18.reuse, RZ ;  /* 0x0000001205057219 */ /* 0x080fe400000006ff */
[-C--:B------:R-:W-:Y:S01]  /*e930*/  SHF.R.U32.HI R3, RZ, R18.reuse, R3 ;  /* 0x00000012ff037219 */ /* 0x080fe20000011603 */
[----:B------:R-:W-:Y:S01]  /*e940*/  IMAD.MOV.U32 R2, RZ, RZ, R11 ;  /* 0x000000ffff027224 */ /* 0x000fe200078e000b */
[----:B------:R-:W-:Y:S01]  /*e950*/  SHF.L.U32 R34, R7, R18, RZ ;  /* 0x0000001207227219 */ /* 0x000fe200000006ff */
[----:B------:R-:W1:Y:S01]  /*e960*/  LDC R22, c[0x0][0x638] ;  /* 0x00018e00ff167b82 */ /* 0x000e620000000800 */
[----:B------:R-:W-:-:S07]  /*e970*/  LOP3.LUT R17, RZ, R5, RZ, 0x33, !PT ;  /* 0x00000005ff117212 */ /* 0x000fce00078e33ff */
[----:B------:R-:W0:Y:S01]  /*e980*/  LDC R23, c[0x0][0x610] ;  /* 0x00018400ff177b82 */ /* 0x000e220000000800 */
[----:B--2---:R-:W-:Y:S05]  /*e990*/  @!P0 BRA `(.L_x_298) ;  /* 0x0000000000288947 */ /* 0x004fea0003800000 */
[----:B------:R-:W2:Y:S02]  /*e9a0*/  LDC R0, c[0x0][0x64c] ;  /* 0x00019300ff007b82 */ /* 0x000ea40000000800 */
[----:B--2---:R-:W-:-:S05]  /*e9b0*/  IADD3 R7, P0, R11, R0, RZ ;  /* 0x000000000b077210 */ /* 0x004fca0007f1e0ff */
        /* <DEDUP_REMOVED lines=8> */
.L_x_298:
[----:B0-----:R-:W-:Y:S01]  /*ea40*/  SHF.R.U64 R0, R2, R19, R3 ;  /* 0x0000001302007219 */ /* 0x001fe20000001203 */
[----:B------:R-:W-:Y:S01]  /*ea50*/  VIADD R3, R14, 0xffffffff ;  /* 0xffffffff0e037836 */ /* 0x000fe20000000000 */
[----:B------:R-:W-:Y:S01]  /*ea60*/  LOP3.LUT R5, R8, R17, RZ, 0xc0, !PT ;  /* 0x0000001108057212 */ /* 0x000fe200078ec0ff */
[----:B------:R-:W-:Y:S01]  /*ea70*/  IMAD.MOV R12, RZ, RZ, -R12 ;  /* 0x000000ffff0c7224 */ /* 0x000fe200078e0a0c */
[----:B------:R-:W-:Y:S01]  /*ea80*/  R2UR UR23, R24 ;  /* 0x00000000181772ca */ /* 0x000fe200000e0000 */
[----:B------:R-:W-:Y:S01]  /*ea90*/  IMAD.MOV R2, RZ, RZ, -R0 ;  /* 0x000000ffff027224 */ /* 0x000fe200078e0a00 */
[----:B------:R-:W-:Y:S01]  /*eaa0*/  LOP3.LUT R3, R10, R3, RZ, 0xc0, !PT ;  /* 0x000000030a037212 */ /* 0x000fe200078ec0ff */
[----:B------:R-:W-:Y:S02]  /*eab0*/  IMAD R34, R34, R0, R5 ;  /* 0x0000000022227224 */ /* 0x000fe400078e0205 */
[----:B------:R-:W-:Y:S02]  /*eac0*/  @P2 IMAD R15, R13, R12, R16 ;  /* 0x0000000c0d0f2224 */ /* 0x000fe400078e0210 */
[----:B-1----:R-:W-:-:S02]  /*ead0*/  IMAD R0, R2, R22, R11 ;  /* 0x0000001602007224 */ /* 0x002fc400078e020b */
[----:B------:R-:W-:Y:S02]  /*eae0*/  IMAD R34, R34, R23, R15 ;  /* 0x0000001722227224 */ /* 0x000fe400078e020f */
[----:B------:R-:W-:Y:S02]  /*eaf0*/  IMAD R3, R0, R14, R3 ;  /* 0x0000000e00037224 */ /* 0x000fe400078e0203 */
[----:B------:R-:W-:-:S03]  /*eb00*/  IMAD.MOV.U32 R0, RZ, RZ, 0x1 ;  /* 0x00000001ff007424 */ /* 0x000fc600078e00ff */
[----:B------:R-:W-:Y:S02]  /*eb10*/  SEL R2, R3, R34, !P2 ;  /* 0x0000002203027207 */ /* 0x000fe40005000000 */
[----:B------:R-:W-:-:S03]  /*eb20*/  SEL R34, R34, R3, !P2 ;  /* 0x0000000322227207 */ /* 0x000fc60005000000 */
[----:B------:R2:W-:Y:S04]  /*eb30*/  STL [R1+0x88], R2 ;  /* 0x0000880201007387 */ /* 0x0005e80000100800 */
.L_x_296:
[----:B------:R0:W-:Y:S01]  /*eb40*/  STL [R1+0x8c], R34 ;  /* 0x00008c2201007387 */ /* 0x0001e20000100800 */
[----:B------:R-:W-:-:S13]  /*eb50*/  LOP3.LUT P0, RZ, R0, 0xff, RZ, 0xc0, !PT ;  /* 0x000000ff00ff7812 */ /* 0x000fda000780c0ff */
[----:B0-----:R-:W-:Y:S05]  /*eb60*/  @P0 BRA `(.L_x_299) ;  /* 0xffffff2400d80947 */ /* 0x001fea000383ffff */
[----:B------:R-:W-:Y:S05]  /*eb70*/  EXIT ;  /* 0x000000000000794d */ /* 0x000fea0003800000 */
.L_x_7:
[----:B------:R-:W2:Y:S01]  /*eb80*/  LDL R22, [R1+0x84] ;  /* 0x0000840001167983 */ /* 0x000ea20000100800 */
[----:B------:R-:W-:-:S03]  /*eb90*/  ULDC.64 UR4, c[0x0][0x650] ;  /* 0x0001940000047ab9 */ /* 0x000fc60000000a00 */
[----:B0-----:R-:W3:Y:S01]  /*eba0*/  LDL R23, [R1+0x80] ;  /* 0x0000800001177983 */ /* 0x001ee20000100800 */
[----:B------:R-:W-:Y:S01]  /*ebb0*/  PRMT R4, RZ, 0x7610, R4 ;  /* 0x00007610ff047816 */ /* 0x000fe20000000004 */
[----:B------:R-:W-:Y:S02]  /*ebc0*/  IMAD.MOV.U32 R5, RZ, RZ, -0x1 ;  /* 0xffffffffff057424 */ /* 0x000fe400078e00ff */
[----:B------:R-:W-:Y:S02]  /*ebd0*/  IMAD.MOV.U32 R7, RZ, RZ, -0x1 ;  /* 0xffffffffff077424 */ /* 0x000fe400078e00ff */
[----:B------:R-:W-:Y:S01]  /*ebe0*/  IMAD.MOV.U32 R6, RZ, RZ, -0x1 ;  /* 0xffffffffff067424 */ /* 0x000fe200078e00ff */
[----:B--2---:R-:W-:-:S04]  /*ebf0*/  ISETP.GE.U32.AND P0, PT, R22, UR4, PT ;  /* 0x0000000416007c0c */ /* 0x004fc8000bf06070 */
[----:B---3--:R-:W-:-:S13]  /*ec00*/  ISETP.GE.U32.AND.EX P0, PT, R23, UR5, PT, P0 ;  /* 0x0000000517007c0c */ /* 0x008fda000bf06100 */
[----:B------:R-:W-:Y:S05]  /*ec10*/  @P0 BRA `(.L_x_300) ;  /* 0x00000004002c0947 */ /* 0x000fea0003800000 */
[----:B------:R-:W0:Y:S01]  /*ec20*/  LDC.64 R14, c[0x0][0x628] ;  /* 0x00018a00ff0e7b82 */ /* 0x000e220000000a00 */
[----:B------:R-:W-:Y:S02]  /*ec30*/  IMAD.MOV.U32 R8, RZ, RZ, R22 ;  /* 0x000000ffff087224 */ /* 0x000fe400078e0016 */
[----:B------:R-:W-:-:S05]  /*ec40*/  IMAD.MOV.U32 R9, RZ, RZ, R23 ;  /* 0x000000ffff097224 */ /* 0x000fca00078e0017 */
[----:B------:R-:W1:Y:S08]  /*ec50*/  LDC R10, c[0x0][0x630] ;  /* 0x00018c00ff0a7b82 */ /* 0x000e700000000800 */
[----:B------:R-:W2:Y:S01]  /*ec60*/  LDC.64 R16, c[0x0][0x620] ;  /* 0x00018800ff107b82 */ /* 0x000ea20000000a00 */
[----:B0-----:R-:W-:-:S04]  /*ec70*/  ISETP.NE.U32.AND P0, PT, R14, RZ, PT ;  /* 0x000000ff0e00720c */ /* 0x001fc80003f05070 */
[----:B------:R-:W-:-:S13]  /*ec80*/  ISETP.NE.AND.EX P0, PT, R15, RZ, PT, P0 ;  /* 0x000000ff0f00720c */ /* 0x000fda0003f05300 */
[----:B-12---:R-:W-:Y:S05]  /*ec90*/  @!P0 BRA `(.L_x_301) ;  /* 0x0000000000288947 */ /* 0x006fea0003800000 */
[----:B------:R-:W0:Y:S02]  /*eca0*/  LDC R4, c[0x0][0x634] ;  /* 0x00018d00ff047b82 */ /* 0x000e240000000800 */
[----:B0-----:R-:W-:-:S05]  /*ecb0*/  IADD3 R9, P0, R22, R4, RZ ;  /* 0x0000000416097210 */ /* 0x001fca0007f1e0ff */
        /* <DEDUP_REMOVED lines=8> */
.L_x_301:
[----:B------:R-:W0:Y:S01]  /*ed40*/  LDC.64 R20, c[0x0][0x640] ;  /* 0x00019000ff147b82 */ /* 0x000e220000000a00 */
[-CC-:B------:R-:W-:Y:S02]  /*ed50*/  SHF.R.U64 R14, R8, R10.reuse, R9.reuse ;  /* 0x0000000a080e7219 */ /* 0x180fe40000001209 */
[----:B------:R-:W-:Y:S02]  /*ed60*/  SHF.R.U32.HI R4, RZ, R10, R9 ;  /* 0x0000000aff047219 */ /* 0x000fe40000011609 */
[----:B------:R-:W-:-:S03]  /*ed70*/  IADD3 R7, P0, RZ, -R14, RZ ;  /* 0x8000000eff077210 */ /* 0x000fc60007f1e0ff */
[----:B------:R-:W1:Y:S02]  /*ed80*/  LDC R8, c[0x0][0x618] ;  /* 0x00018600ff087b82 */ /* 0x000e640000000800 */
[----:B------:R-:W-:Y:S02]  /*ed90*/  IMAD.X R5, RZ, RZ, ~R4, P0 ;  /* 0x000000ffff057224 */ /* 0x000fe400000e0e04 */
[----:B------:R-:W-:Y:S02]  /*eda0*/  IMAD.MOV.U32 R4, RZ, RZ, R22 ;  /* 0x000000ffff047224 */ /* 0x000fe400078e0016 */
[-C--:B------:R-:W-:Y:S02]  /*edb0*/  IMAD R6, R5, R16.reuse, RZ ;  /* 0x0000001005067224 */ /* 0x080fe400078e02ff */
[----:B------:R-:W2:Y:S01]  /*edc0*/  LDC R18, c[0x0][0x608] ;  /* 0x00018200ff127b82 */ /* 0x000ea20000000800 */
[----:B------:R-:W-:Y:S02]  /*edd0*/  IMAD.MOV.U32 R5, RZ, RZ, R23 ;  /* 0x000000ffff057224 */ /* 0x000fe400078e0017 */
[----:B------:R-:W-:-:S05]  /*ede0*/  IMAD.WIDE.U32 R4, R7, R16, R4 ;  /* 0x0000001007047225 */ /* 0x000fca00078e0004 */
[----:B------:R-:W3:Y:S01]  /*edf0*/  LDC R19, c[0x0][0x658] ;  /* 0x00019600ff137b82 */ /* 0x000ee20000000800 */
[----:B------:R-:W-:Y:S01]  /*ee00*/  IMAD R7, R7, R17, R6 ;  /* 0x0000001107077224 */ /* 0x000fe200078e0206 */
[----:B0-----:R-:W-:Y:S01]  /*ee10*/  ISETP.NE.U32.AND P0, PT, R20, RZ, PT ;  /* 0x000000ff1400720c */ /* 0x001fe20003f05070 */
[----:B------:R-:W-:Y:S02]  /*ee20*/  IMAD.MOV.U32 R6, RZ, RZ, -0x1 ;  /* 0xffffffffff067424 */ /* 0x000fe400078e00ff */
[----:B------:R-:W-:Y:S01]  /*ee30*/  IMAD.IADD R5, R5, 0x1, R7 ;  /* 0x0000000105057824 */ /* 0x000fe200078e0207 */
[----:B------:R-:W-:Y:S02]  /*ee40*/  ISETP.NE.AND.EX P0, PT, R21, RZ, PT, P0 ;  /* 0x000000ff1500720c */ /* 0x000fe40003f05300 */
[----:B------:R-:W0:Y:S02]  /*ee50*/  LDC R17, c[0x0][0x600] ;  /* 0x00018000ff117b82 */ /* 0x000e240000000800 */
[----:B-1----:R-:W-:-:S02]  /*ee60*/  SHF.R.U64 R10, R4, R8, R5 ;  /* 0x00000008040a7219 */ /* 0x002fc40000001205 */
[----:B------:R-:W-:-:S04]  /*ee70*/  SHF.R.U32.HI R5, RZ, R8, R5 ;  /* 0x00000008ff057219 */ /* 0x000fc80000011605 */
[----:B------:R-:W1:Y:S01]  /*ee80*/  LDC R22, c[0x0][0x648] ;  /* 0x00019200ff167b82 */ /* 0x000e620000000800 */
[-CC-:B--2---:R-:W-:Y:S02]  /*ee90*/  SHF.R.U64 R15, R10, R18.reuse, R5.reuse ;  /* 0x000000120a0f7219 */ /* 0x184fe40000001205 */
[----:B------:R-:W-:Y:S01]  /*eea0*/  SHF.R.U32.HI R4, RZ, R18, R5 ;  /* 0x00000012ff047219 */ /* 0x000fe20000011605 */
[----:B------:R-:W-:-:S04]  /*eeb0*/  IMAD.MOV.U32 R18, RZ, RZ, 0x1 ;  /* 0x00000001ff127424 */ /* 0x000fc800078e00ff */
[----:B------:R-:W2:Y:S01]  /*eec0*/  LDC R23, c[0x0][0x638] ;  /* 0x00018e00ff177b82 */ /* 0x000ea20000000800 */
[-CC-:B---3--:R-:W-:Y:S02]  /*eed0*/  SHF.R.U64 R16, R15, R19.reuse, R4.reuse ;  /* 0x000000130f107219 */ /* 0x188fe40000001204 */
[-C--:B------:R-:W-:Y:S02]  /*eee0*/  SHF.L.U32 R6, R6, R19.reuse, RZ ;  /* 0x0000001306067219 */ /* 0x080fe400000006ff */
[----:B------:R-:W-:Y:S01]  /*eef0*/  SHF.R.U32.HI R5, RZ, R19, R4 ;  /* 0x00000013ff057219 */ /* 0x000fe20000011604 */
[----:B------:R-:W-:Y:S01]  /*ef00*/  IMAD.MOV.U32 R4, RZ, RZ, R16 ;  /* 0x000000ffff047224 */ /* 0x000fe200078e0010 */
[----:B------:R-:W-:Y:S01]  /*ef10*/  LOP3.LUT R24, RZ, R6, RZ, 0x33, !PT ;  /* 0x00000006ff187212 */ /* 0x000fe200078e33ff */
[----:B------:R-:W3:Y:S01]  /*ef20*/  LDC R25, c[0x0][0x610] ;  /* 0x00018400ff197b82 */ /* 0x000ee20000000800 */
[----:B------:R-:W-:Y:S05]  /*ef30*/  @!P0 BRA `(.L_x_302) ;  /* 0x0000000000288947 */ /* 0x000fea0003800000 */
        /* <DEDUP_REMOVED lines=10> */
.L_x_302:
[----:B-1----:R-:W-:Y:S01]  /*efe0*/  SHF.R.U64 R4, R4, R22, R5 ;  /* 0x0000001604047219 */ /* 0x002fe20000001205 */
[----:B0-----:R-:W-:Y:S01]  /*eff0*/  VIADD R7, R17, 0xffffffff ;  /* 0xffffffff11077836 */ /* 0x001fe20000000000 */
[----:B------:R-:W-:Y:S01]  /*f000*/  SHF.L.U32 R18, R18, R19, RZ ;  /* 0x0000001312127219 */ /* 0x000fe200000006ff */
[----:B------:R-:W-:Y:S01]  /*f010*/  @P2 IMAD R0, R11, R12, R2 ;  /* 0x0000000c0b002224 */ /* 0x000fe200078e0202 */
[----:B------:R-:W-:Y:S01]  /*f020*/  LOP3.LUT R3, R15, R24, RZ, 0xc0, !PT ;  /* 0x000000180f037212 */ /* 0x000fe200078ec0ff */
[----:B------:R-:W-:Y:S01]  /*f030*/  IMAD.MOV R5, RZ, RZ, -R4 ;  /* 0x000000ffff057224 */ /* 0x000fe200078e0a04 */
[----:B------:R-:W-:Y:S01]  /*f040*/  LOP3.LUT R7, R10, R7, RZ, 0xc0, !PT ;  /* 0x000000070a077212 */ /* 0x000fe200078ec0ff */
[----:B------:R-:W-:Y:S02]  /*f050*/  IMAD.MOV.U32 R6, RZ, RZ, R14 ;  /* 0x000000ffff067224 */ /* 0x000fe400078e000e */
[----:B------:R-:W-:Y:S02]  /*f060*/  IMAD R3, R18, R4, R3 ;  /* 0x0000000412037224 */ /* 0x000fe400078e0203 */
[----:B--2---:R-:W-:-:S02]  /*f070*/  IMAD R2, R5, R23, R16 ;  /* 0x0000001705027224 */ /* 0x004fc400078e0210 */
[----:B---3--:R-:W-:Y:S02]  /*f080*/  IMAD R0, R3, R25, R0 ;  /* 0x0000001903007224 */ /* 0x008fe400078e0200 */
[----:B------:R-:W-:Y:S02]  /*f090*/  IMAD R5, R2, R17, R7 ;  /* 0x0000001102057224 */ /* 0x000fe400078e0207 */
[----:B------:R-:W-:-:S03]  /*f0a0*/  IMAD.MOV.U32 R4, RZ, RZ, 0x1 ;  /* 0x00000001ff047424 */ /* 0x000fc600078e00ff */
[----:B------:R-:W-:Y:S02]  /*f0b0*/  SEL R7, R5, R0, !P2 ;  /* 0x0000000005077207 */ /* 0x000fe40005000000 */
[----:B------:R-:W-:-:S07]  /*f0c0*/  SEL R5, R0, R5, !P2 ;  /* 0x0000000500057207 */ /* 0x000fce0005000000 */
.L_x_300:
[----:B------:R-:W-:-:S08]  /*f0d0*/  NOP ;  /* 0x0000000000007918 */ /* 0x000fd00000000000 */
[----:B------:R-:W0:-:S00]  /*f0e0*/  USETMAXREG.DEALLOC.CTAPOOL 0x28 ;  /* 0x00000028000079c8 */ /* 0x000e0000080e0500 */
[----:B------:R-:W-:-:S13]  /*f0f0*/  ISETP.NE.AND P0, PT, RZ, UR8, PT ;  /* 0x00000008ff007c0c */ /* 0x000fda000bf05270 */
[----:B------:R-:W-:Y:S05]  /*f100*/  @P0 EXIT ;  /* 0x000000000000094d */ /* 0x000fea0003800000 */
[----:B0-----:R-:W-:Y:S01]  /*f110*/  LOP3.LUT P0, RZ, R4, 0xff, RZ, 0xc0, !PT ;  /* 0x000000ff04ff7812 */ /* 0x001fe2000780c0ff */
[----:B------:R-:W-:Y:S02]  /*f120*/  IMAD.MOV.U32 R0, RZ, RZ, 0x1 ;  /* 0x00000001ff007424 */ /* 0x000fe400078e00ff */
[----:B------:R-:W-:-:S10]  /*f130*/  IMAD.MOV.U32 R8, RZ, RZ, RZ ;  /* 0x000000ffff087224 */ /* 0x000fd400078e00ff */
[----:B------:R-:W-:Y:S05]  /*f140*/  @!P0 BRA `(.L_x_303) ;  /* 0x0000000c009c8947 */ /* 0x000fea0003800000 */
[----:B------:R-:W0:Y:S01]  /*f150*/  S2UR UR8, SR_CgaCtaId ;  /* 0x00000000000879c3 */ /* 0x000e220000008800 */
[----:B------:R-:W-:Y:S01]  /*f160*/  ULDC UR4, c[0x0][0x28c] ;  /* 0x0000a30000047ab9 */ /* 0x000fe20000000800 */
[----:B------:R-:W-:Y:S01]  /*f170*/  ULDC UR5, c[0x0][0x600] ;  /* 0x0001800000057ab9 */ /* 0x000fe20000000800 */
[----:B------:R-:W-:Y:S01]  /*f180*/  UIADD3 UR14, UR4, 0x1f, URZ ;  /* 0x0000001f040e7890 */ /* 0x000fe2000fffe03f */
[----:B------:R-:W-:Y:S01]  /*f190*/  BSSY B0, `(.L_x_303) ;  /* 0x00000e2000007945 */ /* 0x000fe20003800000 */
[----:B------:R-:W-:Y:S01]  /*f1a0*/  ULDC UR11, c[0x0][0x658] ;  /* 0x00019600000b7ab9 */ /* 0x000fe20000000800 */
[----:B------:R-:W-:Y:S01]  /*f1b0*/  UMOV UR12, 0xffffffff ;  /* 0xffffffff000c7882 */ /* 0x000fe20000000000 */
[----:B------:R-:W-:Y:S01]  /*f1c0*/  UMOV UR16, 0x1 ;  /* 0x0000000100107882 */ /* 0x000fe20000000000 */
[----:B------:R-:W-:Y:S01]  /*f1d0*/  USHF.R.S32.HI UR15, URZ, 0x1f, UR14 ;  /* 0x0000001f3f0f7899 */ /* 0x000fe2000801140e */
[----:B------:R-:W-:Y:S01]  /*f1e0*/  IMAD.MOV.U32 R9, RZ, RZ, 0x1 ;  /* 0x00000001ff097424 */ /* 0x000fe200078e00ff */
[----:B------:R-:W-:Y:S01]  /*f1f0*/  ULDC UR9, c[0x0][0xc] ;  /* 0x0000030000097ab9 */ /* 0x000fe20000000800 */
[----:B------:R-:W-:Y:S01]  /*f200*/  UIADD3 UR4, UR5, -0x1, URZ ;  /* 0xffffffff05047890 */ /* 0x000fe2000fffe03f */
[----:B------:R-:W-:Y:S01]  /*f210*/  IMAD.MOV.U32 R0, RZ, RZ, 0x1 ;  /* 0x00000001ff007424 */ /* 0x000fe200078e00ff */
[----:B------:R-:W-:Y:S01]  /*f220*/  USHF.L.U32 UR18, UR12, UR11, URZ ;  /* 0x0000000b0c127299 */ /* 0x000fe2000800063f */
[----:B------:R-:W-:Y:S01]  /*f230*/  IMAD.MOV.U32 R8, RZ, RZ, RZ ;  /* 0x000000ffff087224 */ /* 0x000fe200078e00ff */
[----:B------:R-:W-:Y:S01]  /*f240*/  USHF.L.U32 UR5, UR16, UR11, URZ ;  /* 0x0000000b10057299 */ /* 0x000fe2000800063f */
[----:B------:R-:W-:Y:S01]  /*f250*/  ULDC UR12, c[0x0][0x10] ;  /* 0x00000400000c7ab9 */ /* 0x000fe20000000800 */
[----:B------:R-:W-:Y:S01]  /*f260*/  ULEA.HI UR15, UR15, UR14, URZ, 0x5 ;  /* 0x0000000e0f0f7291 */ /* 0x000fe2000f8f283f */
[----:B------:R-:W-:Y:S01]  /*f270*/  UMOV UR22, 0x5 ;  /* 0x0000000500167882 */ /* 0x000fe20000000000 */
[----:B------:R-:W-:-:S02]  /*f280*/  ULOP3.LUT UR29, UR13, 0x2, URZ, 0xfc, !UPT ;  /* 0x000000020d1d7892 */ /* 0x000fc4000f8efc3f */
[----:B------:R-:W-:Y:S02]  /*f290*/  USHF.R.S32.HI UR19, URZ, 0x5, UR15 ;  /* 0x000000053f137899 */ /* 0x000fe4000801140f */
[----:B0-----:R-:W-:Y:S02]  /*f2a0*/  ULOP3.LUT UR10, UR8, 0x1, URZ, 0xc0, !UPT ;  /* 0x00000001080a7892 */ /* 0x001fe4000f8ec03f */
[----:B------:R-:W-:Y:S02]  /*f2b0*/  USHF.R.U32.HI UR30, URZ, 0x1, UR8 ;  /* 0x000000013f1e7899 */ /* 0x000fe40008011608 */
[----:B------:R-:W-:Y:S02]  /*f2c0*/  USHF.L.U32 UR6, UR8, 0x7, URZ ;  /* 0x0000000708067899 */ /* 0x000fe4000800063f */
[----:B------:R-:W-:Y:S02]  /*f2d0*/  USHF.L.U32 UR7, UR8, 0xc, URZ ;  /* 0x0000000c08077899 */ /* 0x000fe4000800063f */
[----:B------:R-:W-:-:S02]  /*f2e0*/  ULOP3.LUT UR8, UR8, 0xfffffffe, URZ, 0xc0, !UPT ;  /* 0xfffffffe08087892 */ /* 0x000fc4000f8ec03f */
[----:B------:R-:W-:Y:S02]  /*f2f0*/  UISETP.GT.U32.AND UP0, UPT, UR10, 0xffff, UPT ;  /* 0x0000ffff0a00788c */ /* 0x000fe4000bf04070 */
[----:B------:R-:W-:Y:S02]  /*f300*/  USHF.L.U32 UR20, UR16, UR8, URZ ;  /* 0x0000000810147299 */ /* 0x000fe4000800063f */
[----:B------:R-:W-:Y:S02]  /*f310*/  ULOP3.LUT UR11, UR8, 0x1, URZ, 0xfc, !UPT ;  /* 0x00000001080b7892 */ /* 0x000fe4000f8efc3f */
[----:B------:R-:W-:Y:S02]  /*f320*/  UIMAD.WIDE.U32 UR8, UR9, UR12, URZ ;  /* 0x0000000c090872a5 */ /* 0x000fe4000f8e003f */
[----:B------:R-:W-:Y:S01]  /*f330*/  USEL UR10, UR10, 0xffff, !UP0 ;  /* 0x0000ffff0a0a7887 */ /* 0x000fe2000c000000 */
[----:B------:R-:W-:Y:S01]  /*f340*/  ULDC UR12, c[0x0][0x14] ;  /* 0x00000500000c7ab9 */ /* 0x000fe20000000800 */
[----:B------:R-:W-:-:S02]  /*f350*/  USHF.L.U32 UR11, UR16, UR11, URZ ;  /* 0x0000000b100b7299 */ /* 0x000fc4000800063f */
[----:B------:R-:W-:Y:S02]  /*f360*/  UIMAD.WIDE.U32 UR24, UR8, UR12, URZ ;  /* 0x0000000c081872a5 */ /* 0x000fe4000f8e003f */
[----:B------:R-:W-:Y:S02]  /*f370*/  UIMAD UR21, UR9, UR12, URZ ;  /* 0x0000000c091572a4 */ /* 0x000fe4000f8e023f */
[----:B------:R-:W-:Y:S02]  /*f380*/  ULOP3.LUT UR10, UR10, 0xffff, URZ, 0xc0, !UPT ;  /* 0x0000ffff0a0a7892 */ /* 0x000fe4000f8ec03f */
[----:B------:R-:W-:Y:S02]  /*f390*/  ULOP3.LUT UR6, UR6, 0x80, URZ, 0xc0, !UPT ;  /* 0x0000008006067892 */ /* 0x000fe4000f8ec03f */
[----:B------:R-:W-:Y:S02]  /*f3a0*/  ULOP3.LUT UR7, UR7, 0x1000, URZ, 0xc0, !UPT ;  /* 0x0000100007077892 */ /* 0x000fe4000f8ec03f */
[----:B------:R-:W-:-:S02]  /*f3b0*/  ULOP3.LUT UR18, URZ, UR18, URZ, 0x33, !UPT ;  /* 0x000000123f127292 */ /* 0x000fc4000f8e333f */
[----:B------:R-:W-:Y:S02]  /*f3c0*/  ULOP3.LUT UR20, UR20, UR11, URZ, 0xfc, !UPT ;  /* 0x0000000b14147292 */ /* 0x000fe4000f8efc3f */
[----:B------:R-:W-:Y:S02]  /*f3d0*/  UIADD3 UR21, UR25, UR21, URZ ;  /* 0x0000001519157290 */ /* 0x000fe4000fffe03f */
[----:B------:R-:W-:Y:S02]  /*f3e0*/  USHF.L.U32 UR22, UR22, UR10, URZ ;  /* 0x0000000a16167299 */ /* 0x000fe4000800063f */
[----:B------:R-:W-:Y:S01]  /*f3f0*/  UIADD3 UR31, UR19, 0x1, URZ ;  /* 0x00000001131f7890 */ /* 0x000fe2000fffe03f */
[----:B------:R-:W-:-:S11]  /*f400*/  ULDC.64 UR32, c[0x0][0x198] ;  /* 0x0000660000207ab9 */ /* 0x000fd60000000a00 */
.L_x_314:
[----:B------:R-:W-:-:S03]  /*f410*/  UMOV UR8, 0xffffffff ;  /* 0xffffffff00087882 */ /* 0x000fc60000000000 */
[----:B------:R-:W-:Y:S05]  /*f420*/  BRA.DIV UR8, `(.L_x_304) ;  /* 0x0000000e08bc7947 */ /* 0x000fea000b800000 */
[----:B------:R-:W-:-:S13]  /*f430*/  ELECT P0, URZ, PT ;  /* 0x00000000003f782f */ /* 0x000fda0003800000 */
.L_x_324:
[----:B------:R-:W0:Y:S01]  /*f440*/  LDC R2, c[0x0][0x28c] ;  /* 0x0000a300ff027b82 */ /* 0x000e220000000800 */
[----:B------:R-:W-:Y:S01]  /*f450*/  BSSY B1, `(.L_x_305) ;  /* 0x000003d000017945 */ /* 0x000fe20003800000 */
[----:B0-----:R-:W-:-:S13]  /*f460*/  ISETP.LT.OR P0, PT, R2, 0x1, !P0 ;  /* 0x000000010200780c */ /* 0x001fda0004701670 */
[----:B------:R-:W-:Y:S05]  /*f470*/  @P0 BRA `(.L_x_306) ;  /* 0x0000000000e80947 */ /* 0x000fea0003800000 */
[----:B------:R-:W-:Y:S01]  /*f480*/  LEA R5, R5, UR30, 0x1 ;  /* 0x0000001e05057c11 */ /* 0x000fe2000f8e08ff */
[----:B------:R-:W-:Y:S01]  /*f490*/  IMAD.MOV.U32 R13, RZ, RZ, RZ ;  /* 0x000000ffff0d7224 */ /* 0x000fe200078e00ff */
[----:B------:R-:W-:Y:S01]  /*f4a0*/  LEA R7, R7, UR6, 0x8 ;  /* 0x0000000607077c11 */ /* 0x000fe2000f8e40ff */
[----:B------:R-:W-:Y:S02]  /*f4b0*/  IMAD.U32 R14, RZ, RZ, UR31 ;  /* 0x0000001fff0e7e24 */ /* 0x000fe4000f8e00ff */
[----:B------:R-:W-:Y:S02]  /*f4c0*/  IMAD.MOV.U32 R2, RZ, RZ, R0 ;  /* 0x000000ffff027224 */ /* 0x000fe400078e0000 */
[----:B------:R-:W-:Y:S02]  /*f4d0*/  IMAD.MOV.U32 R3, RZ, RZ, R8 ;  /* 0x000000ffff037224 */ /* 0x000fe400078e0008 */
[----:B------:R-:W-:-:S07]  /*f4e0*/  IMAD.SHL.U32 R10, R5, 0x40, RZ ;  /* 0x00000040050a7824 */ /* 0x000fce00078e00ff */
.L_x_309:
[----:B------:R-:W0:Y:S01]  /*f4f0*/  S2R R5, SR_CgaCtaId ;  /* 0x0000000000057919 */ /* 0x000e220000008800 */
[----:B------:R-:W-:Y:S01]  /*f500*/  MOV R4, 0x400 ;  /* 0x0000040000047802 */ /* 0x000fe20000000f00 */
[----:B------:R-:W1:Y:S03]  /*f510*/  S2R R15, SR_TID.X ;  /* 0x00000000000f7919 */ /* 0x000e660000002100 */
[----:B0-----:R-:W-:Y:S02]  /*f520*/  LEA R12, R5, R4, 0x18 ;  /* 0x00000004050c7211 */ /* 0x001fe400078ec0ff */
[----:B------:R-:W-:Y:S02]  /*f530*/  SHF.L.U32 R4, R2, 0x1f, RZ ;  /* 0x0000001f02047819 */ /* 0x000fe400000006ff */
[----:B-1----:R-:W-:Y:S01]  /*f540*/  LOP3.LUT P1, RZ, R15, 0x7f, RZ, 0xc0, !PT ;  /* 0x0000007f0fff7812 */ /* 0x002fe2000782c0ff */
[----:B------:R-:W-:-:S04]  /*f550*/  IMAD R11, R3, 0x8, R12 ;  /* 0x00000008030b7824 */ /* 0x000fc800078e020c */
[----:B------:R-:W0:Y:S08]  /*f560*/  SYNCS.PHASECHK.TRANS64.TRYWAIT P0, [R11+URZ+0x18], R4 ;  /* 0x000018040b0075a7 */ /* 0x000e30000800017f */
[----:B------:R-:W1:Y:S01]  /*f570*/  @!P1 LDC R5, c[0x0][0x500] ;  /* 0x00014000ff059b82 */ /* 0x000e620000000800 */
[----:B0-----:R-:W-:Y:S05]  /*f580*/  @!P0 BRA `(.L_x_307) ;  /* 0x0000000c00848947 */ /* 0x001fea0003800000 */
.L_x_325:
[----:B------:R-:W-:Y:S01]  /*f590*/  UPRMT UR8, UR29, 0x9910, URZ ;  /* 0x000099101d087896 */ /* 0x000fe2000800003f */
[----:B-1----:R1:W-:Y:S03]  /*f5a0*/  @!P1 SYNCS.ARRIVE.TRANS64 RZ, [R11+URZ], R5 ;  /* 0x000000050bff99a7 */ /* 0x0023e6000800003f */
[----:B------:R-:W-:-:S06]  /*f5b0*/  UISETP.NE.AND UP0, UPT, UR8, 0x2, UPT ;  /* 0x000000020800788c */ /* 0x000fcc000bf05270 */
[----:B------:R-:W-:-:S13]  /*f5c0*/  PLOP3.LUT P0, PT, PT, PT, UP0, 0x80, 0x0 ;  /* 0x000000000000781c */ /* 0x000fda0003f0f008 */
[----:B-1----:R-:W-:Y:S05]  /*f5d0*/  @P0 BRA `(.L_x_308) ;  /* 0x0000000000040947 */ /* 0x002fea0003800000 */
[----:B------:R-:W-:Y:S01]  /*f5e0*/  BPT.TRAP 0x1 ;  /* 0x000000040000795c */ /* 0x000fe20000300000 */
.L_x_308:
[C---:B0-----:R-:W-:Y:S01]  /*f5f0*/  LEA R4, R3.reuse, UR30, 0x1 ;  /* 0x0000001e03047c11 */ /* 0x041fe2000f8e08ff */
[----:B------:R-:W-:Y:S01]  /*f600*/  VIADD R14, R14, 0xffffffff ;  /* 0xffffffff0e0e7836 */ /* 0x000fe20000000000 */
[----:B------:R-:W-:Y:S01]  /*f610*/  R2UR UR11, R3 ;  /* 0x00000000030b72ca */ /* 0x000fe200000e0000 */
[----:B------:R-:W-:Y:S01]  /*f620*/  UIADD3 UR14, UP0, UR32, 0xf0, URZ ;  /* 0x000000f0200e7890 */ /* 0x000fe2000ff1e03f */
[----:B------:R-:W-:Y:S01]  /*f630*/  R2UR UR26, R12 ;  /* 0x000000000c1a72ca */ /* 0x000fe200000e0000 */
[----:B------:R-:W-:Y:S01]  /*f640*/  IMAD.U32 R4, R4, 0x800, R12 ;  /* 0x0000080004047824 */ /* 0x000fe200078e000c */
[----:B------:R-:W-:Y:S01]  /*f650*/  R2UR UR27, R10 ;  /* 0x000000000a1b72ca */ /* 0x000fe200000e0000 */
[----:B------:R-:W-:Y:S01]  /*f660*/  UIADD3 UR34, UP1, UR32, 0x1f0, URZ ;  /* 0x000001f020227890 */ /* 0x000fe2000ff3e03f */
[----:B------:R-:W-:Y:S01]  /*f670*/  R2UR UR9, R11 ;  /* 0x000000000b0972ca */ /* 0x000fe200000e0000 */
[----:B------:R-:W-:Y:S01]  /*f680*/  UIADD3.X UR15, URZ, UR33, URZ, UP0, !UPT ;  /* 0x000000213f0f7290 */ /* 0x000fe200087fe43f */
[----:B------:R-:W-:Y:S01]  /*f690*/  R2UR UR8, R4 ;  /* 0x00000000040872ca */ /* 0x000fe200000e0000 */
[----:B------:R-:W-:Y:S01]  /*f6a0*/  UPRMT UR23, URZ, 0x5410, UR22 ;  /* 0x000054103f177896 */ /* 0x000fe20008000016 */
[----:B------:R-:W-:Y:S01]  /*f6b0*/  R2UR UR10, R13 ;  /* 0x000000000d0a72ca */ /* 0x000fe200000e0000 */
[----:B------:R-:W-:Y:S01]  /*f6c0*/  VIADD R3, R3, 0x1 ;  /* 0x0000000103037836 */ /* 0x000fe20000000000 */
[----:B------:R-:W-:Y:S01]  /*f6d0*/  R2UR UR12, R6 ;  /* 0x00000000060c72ca */ /* 0x000fe200000e0000 */
[----:B------:R-:W-:Y:S01]  /*f6e0*/  ULEA UR11, UR11, UR7, 0xd ;  /* 0x000000070b0b7291 */ /* 0x000fe2000f8e683f */
[----:B------:R-:W-:Y:S01]  /*f6f0*/  R2UR UR28, R7 ;  /* 0x00000000071c72ca */ /* 0x000fe200000e0000 */
[----:B------:R-:W-:Y:S01]  /*f700*/  UPRMT UR36, URZ, 0x5410, UR20 ;  /* 0x000054103f247896 */ /* 0x000fe20008000014 */
[----:B------:R-:W-:Y:S01]  /*f710*/  ISETP.GT.AND P1, PT, R14, 0x1, PT ;  /* 0x000000010e00780c */ /* 0x000fe20003f24270 */
[----:B------:R-:W-:Y:S01]  /*f720*/  UIADD3 UR26, UR26, 0x3100, UR11 ;  /* 0x000031001a1a7890 */ /* 0x000fe2000fffe00b */
[----:B------:R-:W-:Y:S01]  /*f730*/  ISETP.NE.AND P0, PT, R3, 0x3, PT ;  /* 0x000000030300780c */ /* 0x000fe20003f05270 */
[----:B------:R-:W-:Y:S01]  /*f740*/  UIADD3.X UR35, URZ, UR33, URZ, UP1, !UPT ;  /* 0x000000213f237290 */ /* 0x000fe20008ffe43f */
[----:B------:R-:W-:Y:S01]  /*f750*/  VIADD R13, R13, 0x20 ;  /* 0x000000200d0d7836 */ /* 0x000fe20000000000 */
[----:B------:R-:W-:Y:S01]  /*f760*/  UIADD3 UR8, UR8, 0x100, URZ ;  /* 0x0000010008087890 */ /* 0x000fe2000fffe03f */
[----:B------:R-:W-:Y:S01]  /*f770*/  SEL R5, RZ, 0x1, P0 ;  /* 0x00000001ff057807 */ /* 0x000fe20000000000 */
[----:B------:R-:W-:Y:S01]  /*f780*/  UMOV UR16, 0x0 ;  /* 0x0000000000107882 */ /* 0x000fe20000000000 */
[----:B------:R-:W-:Y:S01]  /*f790*/  UMOV UR17, 0x10000000 ;  /* 0x1000000000117882 */ /* 0x000fe20000000000 */
[----:B------:R-:W-:Y:S01]  /*f7a0*/  UMOV UR11, UR27 ;  /* 0x0000001b000b7c82 */ /* 0x000fe20008000000 */
[----:B------:R-:W-:-:S02]  /*f7b0*/  LOP3.LUT R2, R2, R5, RZ, 0x3c, !PT ;  /* 0x0000000502027212 */ /* 0x000fc400078e3cff */
[----:B------:R-:W-:Y:S02]  /*f7c0*/  SEL R3, R3, RZ, P0 ;  /* 0x000000ff03037207 */ /* 0x000fe40000000000 */
[----:B------:R0:W-:Y:S02]  /*f7d0*/  UTMALDG.3D.MULTICAST [UR8], [UR14], UR23, desc[UR16] ;  /* 0x000010080e0073b4 */ /* 0x0001e40008011817 */
[----:B0-----:R-:W-:Y:S01]  /*f7e0*/  UMOV UR8, UR26 ;  /* 0x0000001a00087c82 */ /* 0x001fe20008000000 */
[----:B------:R-:W-:Y:S02]  /*f7f0*/  UMOV UR11, UR28 ;  /* 0x0000001c000b7c82 */ /* 0x000fe40008000000 */
[----:B------:R0:W-:Y:S02]  /*f800*/  UTMALDG.3D.MULTICAST [UR8], [UR34], UR36, desc[UR16] ;  /* 0x00001008220073b4 */ /* 0x0001e40008011824 */
[----:B0-----:R-:W-:Y:S05]  /*f810*/  @P1 BRA `(.L_x_309) ;  /* 0xfffffffc00341947 */ /* 0x001fea000383ffff */
.L_x_306:
[----:B------:R-:W-:Y:S05]  /*f820*/  BSYNC B1 ;  /* 0x0000000000017941 */ /* 0x000fea0003800000 */
.L_x_305:
[----:B------:R-:W2:Y:S01]  /*f830*/  LDL.LU R15, [R1+0x80] ;  /* 0x00008000010f7983 */ /* 0x000ea20000300800 */
[----:B------:R-:W-:Y:S01]  /*f840*/  LOP3.LUT P1, RZ, R9, 0xff, RZ, 0xc0, !PT ;  /* 0x000000ff09ff7812 */ /* 0x000fe2000782c0ff */
[----:B------:R-:W-:Y:S01]  /*f850*/  VIADD R8, R8, UR19 ;  /* 0x0000001308087c36 */ /* 0x000fe20008000000 */
[----:B------:R-:W-:Y:S01]  /*f860*/  ULDC.64 UR8, c[0x0][0x650] ;  /* 0x0001940000087ab9 */ /* 0x000fe20000000a00 */
[----:B------:R-:W3:Y:S01]  /*f870*/  LDL.LU R12, [R1+0x84] ;  /* 0x00008400010c7983 */ /* 0x000ee20000300800 */
[----:B------:R-:W-:Y:S01]  /*f880*/  IMAD.U32 R5, RZ, RZ, UR19 ;  /* 0x00000013ff057e24 */ /* 0x000fe2000f8e00ff */
[----:B------:R-:W-:Y:S01]  /*f890*/  UISETP.GE.U32.AND UP0, UPT, UR19, 0x3, UPT ;  /* 0x000000031300788c */ /* 0x000fe2000bf06070 */
[----:B------:R-:W-:Y:S01]  /*f8a0*/  ISETP.GT.U32.AND P0, PT, R8, 0x2, PT ;  /* 0x000000020800780c */ /* 0x000fe20003f04070 */
[----:B------:R-:W-:Y:S01]  /*f8b0*/  BSSY B1, `(.L_x_310) ;  /* 0x000006d000017945 */ /* 0x000fe20003800000 */
[----:B------:R-:W-:Y:S01]  /*f8c0*/  IMAD.MOV.U32 R7, RZ, RZ, -0x1 ;  /* 0xffffffffff077424 */ /* 0x000fe200078e00ff */
[----:B------:R-:W-:Y:S01]  /*f8d0*/  PRMT R9, RZ, 0x7610, R9 ;  /* 0x00007610ff097816 */ /* 0x000fe20000000009 */
[----:B------:R-:W-:Y:S01]  /*f8e0*/  IMAD.MOV.U32 R6, RZ, RZ, -0x1 ;  /* 0xffffffffff067424 */ /* 0x000fe200078e00ff */
[----:B------:R-:W-:-:S02]  /*f8f0*/  ISETP.LT.U32.AND P0, PT, R5, 0x3, P0 ;  /* 0x000000030500780c */ /* 0x000fc40000701070 */
[----:B------:R-:W0:Y:S01]  /*f900*/  @P1 S2R R3, SR_CgaCtaId ;  /* 0x0000000000031919 */ /* 0x000e220000008800 */
[----:B------:R-:W-:Y:S02]  /*f910*/  @P1 MOV R2, 0x400 ;  /* 0x0000040000021802 */ /* 0x000fe40000000f00 */
[----:B------:R-:W-:Y:S02]  /*f920*/  PLOP3.LUT P3, PT, PT, PT, UP0, 0x80, 0x0 ;  /* 0x000000000000781c */ /* 0x000fe40003f6f008 */
[----:B0-----:R-:W-:Y:S01]  /*f930*/  @P1 LEA R4, R3, R2, 0x18 ;  /* 0x0000000203041211 */ /* 0x001fe200078ec0ff */
[----:B------:R-:W-:-:S03]  /*f940*/  IMAD.WIDE.U32 R2, R8, -0x55555555, RZ ;  /* 0xaaaaaaab08027825 */ /* 0x000fc600078e00ff */
[----:B------:R0:W-:Y:S02]  /*f950*/  @P1 SYNCS.ARRIVE.TRANS64.A1T0 RZ, [R4+URZ+0x48], RZ ;  /* 0x000048ff04ff19a7 */ /* 0x0001e4000810003f */
[----:B------:R-:W-:Y:S02]  /*f960*/  SHF.R.U32.HI R5, RZ, 0x1, R3 ;  /* 0x00000001ff057819 */ /* 0x000fe40000011603 */
[----:B------:R-:W-:Y:S02]  /*f970*/  SEL R3, RZ, 0x1, !P0 ;  /* 0x00000001ff037807 */ /* 0x000fe40004000000 */
[----:B------:R-:W-:Y:S01]  /*f980*/  PRMT R2, RZ, 0x7610, R2 ;  /* 0x00007610ff027816 */ /* 0x000fe20000000002 */
[----:B------:R-:W-:Y:S01]  /*f990*/  IMAD R8, R5, -0x3, R8 ;  /* 0xfffffffd05087824 */ /* 0x000fe200078e0208 */
[----:B------:R-:W-:-:S04]  /*f9a0*/  LOP3.LUT R0, R0, R3, RZ, 0x3c, !PT ;  /* 0x0000000300007212 */ /* 0x000fc800078e3cff */
[----:B------:R-:W-:Y:S01]  /*f9b0*/  @P3 LOP3.LUT R0, R0, 0x1, R5, 0x78, !PT ;  /* 0x0000000100003812 */ /* 0x000fe200078e7805 */
[----:B------:R-:W-:Y:S01]  /*f9c0*/  IMAD.MOV.U32 R5, RZ, RZ, -0x1 ;  /* 0xffffffffff057424 */ /* 0x000fe200078e00ff */
[----:B---3--:R-:W-:-:S04]  /*f9d0*/  IADD3 R12, P1, R12, UR24, RZ ;  /* 0x000000180c0c7c10 */ /* 0x008fc8000ff3e0ff */
[----:B--2---:R-:W-:Y:S01]  /*f9e0*/  IADD3.X R15, R15, UR21, RZ, P1, !PT ;  /* 0x000000150f0f7c10 */ /* 0x004fe20008ffe4ff */
[----:B------:R0:W-:Y:S01]  /*f9f0*/  STL [R1+0x84], R12 ;  /* 0x0000840c01007387 */ /* 0x0001e20000100800 */
[----:B------:R-:W-:-:S03]  /*fa00*/  ISETP.GE.U32.AND P0, PT, R12, UR8, PT ;  /* 0x000000080c007c0c */ /* 0x000fc6000bf06070 */
[----:B------:R0:W-:Y:S01]  /*fa10*/  STL [R1+0x80], R15 ;  /* 0x0000800f01007387 */ /* 0x0001e20000100800 */
[----:B------:R-:W-:-:S13]  /*fa20*/  ISETP.GE.U32.AND.EX P0, PT, R15, UR9, PT, P0 ;  /* 0x000000090f007c0c */ /* 0x000fda000bf06100 */
[----:B0-----:R-:W-:Y:S05]  /*fa30*/  @P0 BRA `(.L_x_311) ;  /* 0x0000000400500947 */ /* 0x001fea0003800000 */
[----:B------:R-:W-:Y:S01]  /*fa40*/  ULDC.64 UR8, c[0x0][0x628] ;  /* 0x00018a0000087ab9 */ /* 0x000fe20000000a00 */
[----:B------:R-:W0:Y:S01]  /*fa50*/  S2R R11, SR_CTAID.X ;  /* 0x00000000000b7919 */ /* 0x000e220000002500 */
[----:B------:R-:W-:Y:S01]  /*fa60*/  ISETP.NE.U32.AND P0, PT, RZ, UR8, PT ;  /* 0x00000008ff007c0c */ /* 0x000fe2000bf05070 */
[----:B------:R-:W-:Y:S01]  /*fa70*/  ULDC UR11, c[0x0][0x630] ;  /* 0x00018c00000b7ab9 */ /* 0x000fe20000000800 */
[----:B------:R-:W-:Y:S01]  /*fa80*/  IMAD.MOV.U32 R2, RZ, RZ, R12 ;  /* 0x000000ffff027224 */ /* 0x000fe200078e000c */
[----:B------:R-:W1:Y:S01]  /*fa90*/  S2R R10, SR_CTAID.Y ;  /* 0x00000000000a7919 */ /* 0x000e620000002600 */
[----:B------:R-:W-:Y:S01]  /*faa0*/  ISETP.NE.AND.EX P0, PT, RZ, UR9, PT, P0 ;  /* 0x00000009ff007c0c */ /* 0x000fe2000bf05300 */
[----:B------:R-:W-:-:S12]  /*fab0*/  IMAD.MOV.U32 R3, RZ, RZ, R15 ;  /* 0x000000ffff037224 */ /* 0x000fd800078e000f */
[----:B------:R-:W-:Y:S05]  /*fac0*/  @!P0 BRA `(.L_x_312) ;  /* 0x0000000000288947 */ /* 0x000fea0003800000 */
[----:B------:R-:W-:Y:S02]  /*fad0*/  ULDC UR10, c[0x0][0x634] ;  /* 0x00018d00000a7ab9 */ /* 0x000fe40000000800 */
[----:B------:R-:W-:-:S05]  /*fae0*/  IADD3 R7, P0, R12, UR10, RZ ;  /* 0x0000000a0c077c10 */ /* 0x000fca000ff1e0ff */
[----:B------:R-:W-:-:S04]  /*faf0*/  IMAD.X R13, RZ, RZ, R15, P0 ;  /* 0x000000ffff0d7224 */ /* 0x000fc800000e060f */
[----:B------:R-:W-:-:S04]  /*fb00*/  IMAD.WIDE.U32 R4, R13, UR8, RZ ;  /* 0x000000080d047c25 */ /* 0x000fc8000f8e00ff */
[----:B------:R-:W-:-:S04]  /*fb10*/  IMAD.WIDE.U32 R4, P0, R7, UR9, R4 ;  /* 0x0000000907047c25 */ /* 0x000fc8000f800004 */
[----:B------:R-:W-:-:S04]  /*fb20*/  IMAD.WIDE.U32 R6, R7, UR8, RZ ;  /* 0x0000000807067c25 */ /* 0x000fc8000f8e00ff */
[----:B------:R-:W-:Y:S01]  /*fb30*/  IMAD.X R3, RZ, RZ, RZ, P0 ;  /* 0x000000ffff037224 */ /* 0x000fe200000e06ff */
[----:B------:R-:W-:Y:S01]  /*fb40*/  IADD3 RZ, P0, R7, R4, RZ ;  /* 0x0000000407ff7210 */ /* 0x000fe20007f1e0ff */
[----:B------:R-:W-:-:S04]  /*fb50*/  IMAD.MOV.U32 R2, RZ, RZ, R5 ;  /* 0x000000ffff027224 */ /* 0x000fc800078e0005 */
[----:B------:R-:W-:-:S08]  /*fb60*/  IMAD.WIDE.U32.X R2, R13, UR9, R2, P0 ;  /* 0x000000090d027c25 */ /* 0x000fd000080e0402 */
.L_x_312:
[--C-:B------:R-:W-:Y:S01]  /*fb70*/  SHF.R.U64 R6, R2, UR11, R3.reuse ;  /* 0x0000000b02067c19 */ /* 0x100fe20008001203 */
[----:B------:R-:W-:Y:S01]  /*fb80*/  ULDC.64 UR8, c[0x0][0x620] ;  /* 0x0001880000087ab9 */ /* 0x000fe20000000a00 */
[----:B------:R-:W-:Y:S01]  /*fb90*/  SHF.R.U32.HI R2, RZ, UR11, R3 ;  /* 0x0000000bff027c19 */ /* 0x000fe20008011603 */
[----:B------:R-:W-:Y:S01]  /*fba0*/  IMAD.MOV.U32 R3, RZ, RZ, R15 ;  /* 0x000000ffff037224 */ /* 0x000fe200078e000f */
[----:B------:R-:W-:Y:S01]  /*fbb0*/  IADD3 R5, P0, RZ, -R6, RZ ;  /* 0x80000006ff057210 */ /* 0x000fe20007f1e0ff */
[----:B------:R-:W2:Y:S01]  /*fbc0*/  LDC R16, c[0x0][0x144] ;  /* 0x00005100ff107b82 */ /* 0x000ea20000000800 */
[----:B0-----:R-:W-:Y:S01]  /*fbd0*/  I2FP.F32.U32 R7, R11 ;  /* 0x0000000b00077245 */ /* 0x001fe20000201000 */
[----:B------:R-:W-:Y:S01]  /*fbe0*/  ULDC.64 UR14, c[0x0][0x640] ;  /* 0x00019000000e7ab9 */ /* 0x000fe20000000a00 */
[----:B------:R-:W-:Y:S01]  /*fbf0*/  ULDC UR10, c[0x0][0x608] ;  /* 0x00018200000a7ab9 */ /* 0x000fe20000000800 */
[----:B------:R-:W-:Y:S01]  /*fc00*/  IMAD.X R2, RZ, RZ, ~R2, P0 ;  /* 0x000000ffff027224 */ /* 0x000fe200000e0e02 */
[----:B------:R-:W-:-:S03]  /*fc10*/  ISETP.NE.U32.AND P0, PT, RZ, UR14, PT ;  /* 0x0000000eff007c0c */ /* 0x000fc6000bf05070 */
[----:B------:R-:W-:Y:S01]  /*fc20*/  IMAD R4, R2, UR8, RZ ;  /* 0x0000000802047c24 */ /* 0x000fe2000f8e02ff */
[----:B------:R-:W0:Y:S01]  /*fc30*/  LDC R13, c[0x0][0x148] ;  /* 0x00005200ff0d7b82 */ /* 0x000e220000000800 */
[----:B------:R-:W-:Y:S01]  /*fc40*/  IMAD.MOV.U32 R2, RZ, RZ, R12 ;  /* 0x000000ffff027224 */ /* 0x000fe200078e000c */
[----:B------:R-:W-:-:S03]  /*fc50*/  ISETP.NE.AND.EX P0, PT, RZ, UR15, PT, P0 ;  /* 0x0000000fff007c0c */ /* 0x000fc6000bf05300 */
[----:B------:R-:W-:Y:S01]  /*fc60*/  IMAD.WIDE.U32 R2, R5, UR8, R2 ;  /* 0x0000000805027c25 */ /* 0x000fe2000f8e0002 */
[----:B------:R-:W-:-:S03]  /*fc70*/  ULDC UR8, c[0x0][0x150] ;  /* 0x0000540000087ab9 */ /* 0x000fc60000000800 */
[----:B------:R-:W-:Y:S02]  /*fc80*/  IMAD R5, R5, UR9, R4 ;  /* 0x0000000905057c24 */ /* 0x000fe4000f8e0204 */
[----:B------:R-:W-:Y:S01]  /*fc90*/  FMUL R4, R7, UR8 ;  /* 0x0000000807047c20 */ /* 0x000fe20008400000 */
[----:B------:R-:W-:Y:S01]  /*fca0*/  ULDC UR8, c[0x0][0x618] ;  /* 0x0001860000087ab9 */ /* 0x000fe20000000800 */
[----:B------:R-:W-:Y:S01]  /*fcb0*/  ULDC UR9, c[0x0][0x154] ;  /* 0x0000550000097ab9 */ /* 0x000fe20000000800 */
[----:B------:R-:W-:-:S03]  /*fcc0*/  IMAD.IADD R3, R3, 0x1, R5 ;  /* 0x0000000103037824 */ /* 0x000fc600078e0205 */
[----:B------:R-:W3:Y:S02]  /*fcd0*/  F2I.U32.TRUNC.NTZ R4, R4 ;  /* 0x0000000400047305 */ /* 0x000ee4000020f000 */
[----:B------:R-:W-:Y:S02]  /*fce0*/  SHF.R.U64 R7, R2, UR8, R3 ;  /* 0x0000000802077c19 */ /* 0x000fe40008001203 */
[----:B-1----:R-:W-:-:S05]  /*fcf0*/  I2FP.F32.U32 R2, R10 ;  /* 0x0000000a00027245 */ /* 0x002fca0000201000 */
[----:B------:R-:W-:Y:S01]  /*fd00*/  FMUL R5, R2, UR9 ;  /* 0x0000000902057c20 */ /* 0x000fe20008400000 */
[----:B------:R-:W-:Y:S01]  /*fd10*/  SHF.R.U32.HI R2, RZ, UR8, R3 ;  /* 0x00000008ff027c19 */ /* 0x000fe20008011603 */
[----:B------:R-:W-:Y:S02]  /*fd20*/  ULDC UR8, c[0x0][0x658] ;  /* 0x0001960000087ab9 */ /* 0x000fe40000000800 */
[----:B------:R1:W4:Y:S01]  /*fd30*/  F2I.U32.TRUNC.NTZ R15, R5 ;  /* 0x00000005000f7305 */ /* 0x000322000020f000 */
[--C-:B------:R-:W-:Y:S02]  /*fd40*/  SHF.R.U64 R14, R7, UR10, R2.reuse ;  /* 0x0000000a070e7c19 */ /* 0x100fe40008001202 */
[----:B------:R-:W-:Y:S01]  /*fd50*/  SHF.R.U32.HI R3, RZ, UR10, R2 ;  /* 0x0000000aff037c19 */ /* 0x000fe20008011602 */
[----:B---3--:R-:W-:-:S03]  /*fd60*/  IMAD.MOV R2, RZ, RZ, -R4 ;  /* 0x000000ffff027224 */ /* 0x008fc600078e0a04 */
[----:B------:R-:W-:Y:S01]  /*fd70*/  SHF.R.U64 R12, R14, UR8, R3 ;  /* 0x000000080e0c7c19 */ /* 0x000fe20008001203 */
[----:B--2---:R-:W-:Y:S01]  /*fd80*/  IMAD R17, R16, R2, R11 ;  /* 0x0000000210117224 */ /* 0x004fe200078e020b */
[----:B------:R-:W-:-:S03]  /*fd90*/  SHF.R.U32.HI R4, RZ, UR8, R3 ;  /* 0x00000008ff047c19 */ /* 0x000fc60008011603 */
[----:B------:R-:W-:Y:S02]  /*fda0*/  IMAD.MOV.U32 R2, RZ, RZ, R12 ;  /* 0x000000ffff027224 */ /* 0x000fe400078e000c */
[----:B------:R-:W-:Y:S01]  /*fdb0*/  IMAD.MOV.U32 R3, RZ, RZ, R4 ;  /* 0x000000ffff037224 */ /* 0x000fe200078e0004 */
[----:B-1--4-:R-:W-:Y:S06]  /*fdc0*/  @!P0 BRA `(.L_x_313) ;  /* 0x0000000000288947 */ /* 0x012fec0003800000 */
[----:B------:R-:W-:Y:S02]  /*fdd0*/  ULDC UR8, c[0x0][0x64c] ;  /* 0x0001930000087ab9 */ /* 0x000fe40000000800 */
[----:B------:R-:W-:-:S05]  /*fde0*/  IADD3 R3, P0, R12, UR8, RZ ;  /* 0x000000080c037c10 */ /* 0x000fca000ff1e0ff */
[----:B------:R-:W-:-:S04]  /*fdf0*/  IMAD.X R11, RZ, RZ, R4, P0 ;  /* 0x000000ffff0b7224 */ /* 0x000fc800000e0604 */
[----:B------:R-:W-:-:S04]  /*fe00*/  IMAD.WIDE.U32 R4, R11, UR14, RZ ;  /* 0x0000000e0b047c25 */ /* 0x000fc8000f8e00ff */
[----:B------:R-:W-:-:S04]  /*fe10*/  IMAD.WIDE.U32 R4, P0, R3, UR15, R4 ;  /* 0x0000000f03047c25 */ /* 0x000fc8000f800004 */
[----:B------:R-:W-:-:S04]  /*fe20*/  IMAD.WIDE.U32 R2, R3, UR14, RZ ;  /* 0x0000000e03027c25 */ /* 0x000fc8000f8e00ff */
[----:B------:R-:W-:Y:S01]  /*fe30*/  IMAD.MOV.U32 R2, RZ, RZ, R5 ;  /* 0x000000ffff027224 */ /* 0x000fe200078e0005 */
[----:B------:R-:W-:Y:S01]  /*fe40*/  IADD3 RZ, P1, R3, R4, RZ ;  /* 0x0000000403ff7210 */ /* 0x000fe20007f3e0ff */
[----:B------:R-:W-:-:S04]  /*fe50*/  IMAD.X R3, RZ, RZ, RZ, P0 ;  /* 0x000000ffff037224 */ /* 0x000fc800000e06ff */
[----:B------:R-:W-:-:S08]  /*fe60*/  IMAD.WIDE.U32.X R2, R11, UR15, R2, P1 ;  /* 0x0000000f0b027c25 */ /* 0x000fd000088e0402 */
.L_x_313:
[----:B------:R-:W-:Y:S01]  /*fe70*/  ULDC UR8, c[0x0][0x648] ;  /* 0x0001920000087ab9 */ /* 0x000fe20000000800 */
[----:B------:R-:W-:Y:S01]  /*fe80*/  IMAD.MOV R15, RZ, RZ, -R15 ;  /* 0x000000ffff0f7224 */ /* 0x000fe200078e0a0f */
[----:B------:R-:W-:Y:S01]  /*fe90*/  SHF.R.U64 R3, R2, UR8, R3 ;  /* 0x0000000802037c19 */ /* 0x000fe20008001203 */
[----:B------:R-:W-:Y:S01]  /*fea0*/  ULDC UR8, c[0x0][0x638] ;  /* 0x00018e0000087ab9 */ /* 0x000fe20000000800 */
[----:B------:R-:W-:Y:S01]  /*feb0*/  LOP3.LUT R2, R14, UR18, RZ, 0xc0, !PT ;  /* 0x000000120e027c12 */ /* 0x000fe2000f8ec0ff */
[----:B0-----:R-:W-:Y:S01]  /*fec0*/  @P2 IMAD R17, R13, R15, R10 ;  /* 0x0000000f0d112224 */ /* 0x001fe200078e020a */
[----:B------:R-:W-:Y:S01]  /*fed0*/  LOP3.LUT R7, R7, UR4, RZ, 0xc0, !PT ;  /* 0x0000000407077c12 */ /* 0x000fe2000f8ec0ff */
[----:B------:R-:W-:Y:S01]  /*fee0*/  IMAD.MOV R5, RZ, RZ, -R3 ;  /* 0x000000ffff057224 */ /* 0x000fe200078e0a03 */
[----:B------:R-:W-:Y:S01]  /*fef0*/  ULDC UR9, c[0x0][0x610] ;  /* 0x0001840000097ab9 */ /* 0x000fe20000000800 */
[----:B------:R-:W-:Y:S02]  /*ff00*/  IMAD R2, R3, UR5, R2 ;  /* 0x0000000503027c24 */ /* 0x000fe4000f8e0202 */
[----:B------:R-:W-:Y:S01]  /*ff10*/  IMAD R12, R5, UR8, R12 ;  /* 0x00000008050c7c24 */ /* 0x000fe2000f8e020c */
[----:B------:R-:W-:Y:S01]  /*ff20*/  ULDC UR8, c[0x0][0x600] ;  /* 0x0001800000087ab9 */ /* 0x000fe20000000800 */
[----:B------:R-:W-:-:S02]  /*ff30*/  IMAD R5, R2, UR9, R17 ;  /* 0x0000000902057c24 */ /* 0x000fc4000f8e0211 */
[----:B------:R-:W-:Y:S02]  /*ff40*/  IMAD R12, R12, UR8, R7 ;  /* 0x000000080c0c7c24 */ /* 0x000fe4000f8e0207 */
[----:B------:R-:W-:-:S03]  /*ff50*/  IMAD.MOV.U32 R2, RZ, RZ, 0x1 ;  /* 0x00000001ff027424 */ /* 0x000fc600078e00ff */
[----:B------:R-:W-:Y:S02]  /*ff60*/  SEL R7, R12, R5, !P2 ;  /* 0x000000050c077207 */ /* 0x000fe40005000000 */
[----:B------:R-:W-:-:S07]  /*ff70*/  SEL R5, R5, R12, !P2 ;  /* 0x0000000c05057207 */ /* 0x000fce0005000000 */
.L_x_311:
[----:B------:R-:W-:Y:S05]  /*ff80*/  BSYNC B1 ;  /* 0x0000000000017941 */ /* 0x000fea0003800000 */
.L_x_310:
[----:B------:R-:W-:-:S13]  /*ff90*/  LOP3.LUT P0, RZ, R2, 0xff, RZ, 0xc0, !PT ;  /* 0x000000ff02ff7812 */ /* 0x000fda000780c0ff */
[----:B------:R-:W-:Y:S05]  /*ffa0*/  @P0 BRA `(.L_x_314) ;  /* 0xfffffff400180947 */ /* 0x000fea000383ffff */
[----:B------:R-:W-:Y:S05]  /*ffb0*/  BSYNC B0 ;  /* 0x0000000000007941 */ /* 0x000fea0003800000 */
.L_x_303:
[----:B------:R-:W-:-:S03]  /*ffc0*/  UMOV UR8, 0xffffffff ;  /* 0xffffffff00087882 */ /* 0x000fc60000000000 */
[----:B------:R-:W-:Y:S05]  /*ffd0*/  BRA.DIV UR8, `(.L_x_315) ;  /* 0x0000000608047947 */ /* 0x000fea000b800000 */
[----:B------:R-:W-:-:S13]  /*ffe0*/  ELECT P0, URZ, PT ;  /* 0x00000000003f782f */ /* 0x000fda0003800000 */
.L_x_328:
[----:B------:R-:W-:Y:S04]  /*fff0*/  BSSY B0, `(.L_x_316) ;  /* 0x0000023000007945 */ /* 0x000fe80003800000 */
[----:B------:R-:W-:Y:S05]  /*10000*/  @!P0 BRA `(.L_x_317) ;  /* 0x0000000000848947 */ /* 0x000fea0003800000 */
[----:B------:R-:W-:-:S04]  /*10010*/  ULOP3.LUT UR8, UR13, 0x2, URZ, 0xfc, !UPT ;  /* 0x000000020d087892 */ /* 0x000fc8000f8efc3f */
[----:B------:R-:W-:-:S06]  /*10020*/  UISETP.NE.AND UP0, UPT, UR8, 0x3, UPT ;  /* 0x000000030800788c */ /* 0x000fcc000bf05270 */
[----:B------:R-:W-:-:S13]  /*10030*/  PLOP3.LUT P0, PT, PT, PT, UP0, 0x80, 0x0 ;  /* 0x000000000000781c */ /* 0x000fda0003f0f008 */
[----:B------:R-:W-:Y:S05]  /*10040*/  @!P0 BRA `(.L_x_318) ;  /* 0x0000000000048947 */ /* 0x000fea0003800000 */
[----:B------:R-:W-:Y:S01]  /*10050*/  BPT.TRAP 0x1 ;  /* 0x000000040000795c */ /* 0x000fe20000300000 */
.L_x_318:
[----:B------:R-:W0:Y:S01]  /*10060*/  S2R R3, SR_CgaCtaId ;  /* 0x0000000000037919 */ /* 0x000e220000008800 */
[----:B------:R-:W-:-:S04]  /*10070*/  MOV R2, 0x400 ;  /* 0x0000040000027802 */ /* 0x000fc80000000f00 */
[----:B0-----:R-:W-:Y:S02]  /*10080*/  LEA R3, R3, R2, 0x18 ;  /* 0x0000000203037211 */ /* 0x001fe400078ec0ff */
[----:B------:R-:W-:-:S03]  /*10090*/  SHF.L.U32 R2, R0, 0x1f, RZ ;  /* 0x0000001f00027819 */ /* 0x000fc600000006ff */
[----:B------:R-:W-:-:S04]  /*100a0*/  VIADD R3, R3, 0x18 ;  /* 0x0000001803037836 */ /* 0x000fc80000000000 */
[C---:B------:R-:W-:Y:S02]  /*100b0*/  IMAD R7, R8.reuse, 0x8, R3 ;  /* 0x0000000808077824 */ /* 0x040fe400078e0203 */
[----:B------:R-:W-:Y:S02]  /*100c0*/  VIADD R8, R8, 0x1 ;  /* 0x0000000108087836 */ /* 0x000fe40000000000 */
[----:B------:R-:W0:Y:S03]  /*100d0*/  SYNCS.PHASECHK.TRANS64.TRYWAIT P0, [R7+URZ], R2 ;  /* 0x00000002070075a7 */ /* 0x000e26000800017f */
[----:B------:R-:W-:-:S04]  /*100e0*/  ISETP.NE.AND P1, PT, R8, 0x3, PT ;  /* 0x000000030800780c */ /* 0x000fc80003f25270 */
[----:B------:R-:W-:Y:S02]  /*100f0*/  SEL R5, RZ, 0x1, P1 ;  /* 0x00000001ff057807 */ /* 0x000fe40000800000 */
[----:B------:R-:W-:Y:S02]  /*10100*/  SEL R8, R8, RZ, P1 ;  /* 0x000000ff08087207 */ /* 0x000fe40000800000 */
[----:B------:R-:W-:-:S03]  /*10110*/  LOP3.LUT R5, R0, R5, RZ, 0x3c, !PT ;  /* 0x0000000500057212 */ /* 0x000fc600078e3cff */
[----:B------:R-:W-:Y:S01]  /*10120*/  IMAD R9, R8, 0x8, R3 ;  /* 0x0000000808097824 */ /* 0x000fe200078e0203 */
[----:B------:R-:W-:Y:S01]  /*10130*/  SHF.L.U32 R4, R5, 0x1f, RZ ;  /* 0x0000001f05047819 */ /* 0x000fe200000006ff */
[----:B0-----:R-:W-:Y:S06]  /*10140*/  @!P0 BRA `(.L_x_319) ;  /* 0x0000000000c88947 */ /* 0x001fec0003800000 */
.L_x_329:
[----:B------:R-:W1:Y:S01]  /*10150*/  SYNCS.PHASECHK.TRANS64.TRYWAIT P0, [R9+URZ], R4 ;  /* 0x00000004090075a7 */ /* 0x000e62000800017f */
[----:B------:R-:W-:-:S05]  /*10160*/  VIADD R0, R8, 0x1 ;  /* 0x0000000108007836 */ /* 0x000fca0000000000 */
[----:B------:R-:W-:-:S04]  /*10170*/  ISETP.NE.AND P1, PT, R0, 0x3, PT ;  /* 0x000000030000780c */ /* 0x000fc80003f25270 */
[----:B0-----:R-:W-:Y:S02]  /*10180*/  SEL R2, RZ, 0x1, P1 ;  /* 0x00000001ff027807 */ /* 0x001fe40000800000 */
[----:B------:R-:W-:Y:S02]  /*10190*/  SEL R0, R0, RZ, P1 ;  /* 0x000000ff00007207 */ /* 0x000fe40000800000 */
[----:B------:R-:W-:Y:S01]  /*101a0*/  LOP3.LUT R2, R5, R2, RZ, 0x3c, !PT ;  /* 0x0000000205027212 */ /* 0x000fe200078e3cff */
[----:B-1----:R-:W-:Y:S06]  /*101b0*/  @!P0 BRA `(.L_x_320) ;  /* 0x0000000000c08947 */ /* 0x002fec0003800000 */
.L_x_330:
[----:B------:R-:W-:Y:S01]  /*101c0*/  IMAD R3, R0, 0x8, R3 ;  /* 0x0000000800037824 */ /* 0x000fe200078e0203 */
[----:B------:R-:W-:-:S07]  /*101d0*/  SHF.L.U32 R0, R2, 0x1f, RZ ;  /* 0x0000001f02007819 */ /* 0x000fce00000006ff */
.L_x_321:
[----:B-1----:R1:W2:Y:S02]  /*101e0*/  SYNCS.PHASECHK.TRANS64.TRYWAIT P0, [R3+URZ], R0 ;  /* 0x00000000030075a7 */ /* 0x0022a4000800017f */
[----:B--2---:R-:W-:Y:S05]  /*101f0*/  @!P0 NANOSLEEP.SYNCS 0x989680 ;  /* 0x009896800000895d */ /* 0x004fea0003900000 */
[----:B------:R-:W2:Y:S02]  /*10200*/  @!P0 SYNCS.PHASECHK.TRANS64 P0, [R3+URZ], R0 ;  /* 0x00000000030085a7 */ /* 0x000ea4000800007f */
[----:B--2---:R-:W-:Y:S05]  /*10210*/  @!P0 BRA `(.L_x_321) ;  /* 0xfffffffc00f08947 */ /* 0x004fea000383ffff */
.L_x_317:
[----:B------:R-:W-:Y:S05]  /*10220*/  BSYNC B0 ;  /* 0x0000000000007941 */ /* 0x000fea0003800000 */
.L_x_316:
[----:B------:R-:W-:Y:S05]  /*10230*/  EXIT ;  /* 0x000000000000794d */ /* 0x000fea0003800000 */
.L_x_21:
[----:B-1----:R-:W-:-:S04]  /*10240*/  IMAD.U32 R3, RZ, RZ, UR6 ;  /* 0x00000006ff037e24 */ /* 0x002fc8000f8e00ff */
[----:B------:R1:W2:Y:S03]  /*10250*/  SYNCS.PHASECHK.TRANS64.TRYWAIT P0, [R3+URZ], R0 ;  /* 0x00000000030075a7 */ /* 0x0002a6000800017f */
[----:B--2---:R-:W-:Y:S05]  /*10260*/  @!P0 NANOSLEEP.SYNCS 0x989680 ;  /* 0x009896800000895d */ /* 0x004fea0003900000 */
[----:B------:R-:W2:Y:S02]  /*10270*/  @!P0 SYNCS.PHASECHK.TRANS64 P0, [R3+URZ], R0 ;  /* 0x00000000030085a7 */ /* 0x000ea4000800007f */
[----:B--2---:R-:W-:Y:S05]  /*10280*/  @!P0 BRA `(.L_x_21) ;  /* 0xfffffffc00ec8947 */ /* 0x004fea000383ffff */
[----:B------:R-:W-:Y:S05]  /*10290*/  BRA `(.L_x_20) ;  /* 0xffffff1800dc7947 */ /* 0x000fea000383ffff */
.L_x_27:
[----:B-----5:R1:W-:Y:S02]  /*102a0*/  STL [R1+0x90], R0 ;  /* 0x0000900001007387 */ /* 0x0203e40000100800 */
[----:B-1----:R-:W-:-:S04]  /*102b0*/  IMAD.U32 R0, RZ, RZ, UR9 ;  /* 0x00000009ff007e24 */ /* 0x002fc8000f8e00ff */
[----:B------:R1:W3:Y:S03]  /*102c0*/  SYNCS.PHASECHK.TRANS64.TRYWAIT P0, [R0+URZ], R229 ;  /* 0x000000e5000075a7 */ /* 0x0002e6000800017f */
[----:B---3--:R-:W-:Y:S05]  /*102d0*/  @!P0 NANOSLEEP.SYNCS 0x989680 ;  /* 0x009896800000895d */ /* 0x008fea0003900000 */
[----:B------:R1:W3:Y:S02]  /*102e0*/  @!P0 SYNCS.PHASECHK.TRANS64 P0, [R0+URZ], R229 ;  /* 0x000000e5000085a7 */ /* 0x0002e4000800007f */
[----:B-1----:R1:W5:Y:S02]  /*102f0*/  LDL.LU R0, [R1+0x90] ;  /* 0x0000900001007983 */ /* 0x0023640000300800 */
[----:B-1-3--:R-:W-:Y:S05]  /*10300*/  @!P0 BRA `(.L_x_27) ;  /* 0xfffffffc00e48947 */ /* 0x00afea000383ffff */
[----:B------:R-:W-:Y:S05]  /*10310*/  BRA `(.L_x_26) ;  /* 0xffffff2c003c7947 */ /* 0x000fea000383ffff */
.L_x_304:
[----:B------:R-:W-:Y:S01]  /*10320*/  BSSY B1, `(.L_x_322) ;  /* 0x0000006000017945 */ /* 0x000fe20003800000 */
[----:B------:R-:W-:-:S07]  /*10330*/  IMAD.MOV.U32 R2, RZ, RZ, -0x1 ;  /* 0xffffffffff027424 */ /* 0x000fce00078e00ff */
[----:B------:R-:W-:Y:S05]  /*10340*/  WARPSYNC.COLLECTIVE R2, `(.L_x_323) ;  /* 0x00000000020c7348 */ /* 0x000fea0003c00000 */
[----:B------:R-:W-:Y:S02]  /*10350*/  ELECT P0, UR62, PT ;  /* 0x00000000003e782f */ /* 0x000fe40003800000 */
[----:B------:R-:W-:Y:S01]  /*10360*/  MOV R2, UR62 ;  /* 0x0000003e00027c02 */ /* 0x000fe20008000f00 */
[----:B------:R-:W-:Y:S10]  /*10370*/  ENDCOLLECTIVE ;  /* 0x000000000000791b */ /* 0x000ff40003800000 */
.L_x_323:
[----:B------:R-:W-:Y:S05]  /*10380*/  BSYNC B1 ;  /* 0x0000000000017941 */ /* 0x000fea0003800000 */
.L_x_322:
[----:B------:R-:W-:Y:S05]  /*10390*/  BRA `(.L_x_324) ;  /* 0xfffffff000287947 */ /* 0x000fea000383ffff */
.L_x_307:
[----:B0-----:R0:W2:Y:S02]  /*103a0*/  SYNCS.PHASECHK.TRANS64.TRYWAIT P0, [R11+URZ+0x18], R4 ;  /* 0x000018040b0075a7 */ /* 0x0010a4000800017f */
[----:B--2---:R-:W-:Y:S05]  /*103b0*/  @!P0 NANOSLEEP.SYNCS 0x989680 ;  /* 0x009896800000895d */ /* 0x004fea0003900000 */
[----:B------:R-:W2:Y:S02]  /*103c0*/  @!P0 SYNCS.PHASECHK.TRANS64 P0, [R11+URZ+0x18], R4 ;  /* 0x000018040b0085a7 */ /* 0x000ea4000800007f */
[----:B--2---:R-:W-:Y:S05]  /*103d0*/  @!P0 BRA `(.L_x_307) ;  /* 0xfffffffc00f08947 */ /* 0x004fea000383ffff */
[----:B------:R-:W-:Y:S05]  /*103e0*/  BRA `(.L_x_325) ;  /* 0xfffffff000687947 */ /* 0x000fea000383ffff */
.L_x_315:
[----:B------:R-:W-:Y:S01]  /*103f0*/  BSSY B0, `(.L_x_326) ;  /* 0x0000006000007945 */ /* 0x000fe20003800000 */
[----:B------:R-:W-:-:S07]  /*10400*/  IMAD.MOV.U32 R2, RZ, RZ, -0x1 ;  /* 0xffffffffff027424 */ /* 0x000fce00078e00ff */
[----:B------:R-:W-:Y:S05]  /*10410*/  WARPSYNC.COLLECTIVE R2, `(.L_x_327) ;  /* 0x00000000020c7348 */ /* 0x000fea0003c00000 */
[----:B------:R-:W-:Y:S02]  /*10420*/  ELECT P0, UR62, PT ;  /* 0x00000000003e782f */ /* 0x000fe40003800000 */
[----:B------:R-:W-:Y:S01]  /*10430*/  MOV R2, UR62 ;  /* 0x0000003e00027c02 */ /* 0x000fe20008000f00 */
[----:B------:R-:W-:Y:S10]  /*10440*/  ENDCOLLECTIVE ;  /* 0x000000000000791b */ /* 0x000ff40003800000 */
.L_x_327:
[----:B------:R-:W-:Y:S05]  /*10450*/  BSYNC B0 ;  /* 0x0000000000007941 */ /* 0x000fea0003800000 */
.L_x_326:
[----:B------:R-:W-:Y:S05]  /*10460*/  BRA `(.L_x_328) ;  /* 0xfffffff800e07947 */ /* 0x000fea000383ffff */
.L_x_319:
[----:B0-----:R0:W1:Y:S02]  /*10470*/  SYNCS.PHASECHK.TRANS64.TRYWAIT P0, [R7+URZ], R2 ;  /* 0x00000002070075a7 */ /* 0x001064000800017f */
[----:B-1----:R-:W-:Y:S05]  /*10480*/  @!P0 NANOSLEEP.SYNCS 0x989680 ;  /* 0x009896800000895d */ /* 0x002fea0003900000 */
[----:B------:R-:W1:Y:S02]  /*10490*/  @!P0 SYNCS.PHASECHK.TRANS64 P0, [R7+URZ], R2 ;  /* 0x00000002070085a7 */ /* 0x000e64000800007f */
[----:B-1----:R-:W-:Y:S05]  /*104a0*/  @!P0 BRA `(.L_x_319) ;  /* 0xfffffffc00f08947 */ /* 0x002fea000383ffff */
[----:B------:R-:W-:Y:S05]  /*104b0*/  BRA `(.L_x_329) ;  /* 0xfffffffc00247947 */ /* 0x000fea000383ffff */
.L_x_320:
[----:B0-----:R0:W1:Y:S02]  /*104c0*/  SYNCS.PHASECHK.TRANS64.TRYWAIT P0, [R9+URZ], R4 ;  /* 0x00000004090075a7 */ /* 0x001064000800017f */
[----:B-1----:R-:W-:Y:S05]  /*104d0*/  @!P0 NANOSLEEP.SYNCS 0x989680 ;  /* 0x009896800000895d */ /* 0x002fea0003900000 */
[----:B------:R-:W1:Y:S02]  /*104e0*/  @!P0 SYNCS.PHASECHK.TRANS64 P0, [R9+URZ], R4 ;  /* 0x00000004090085a7 */ /* 0x000e64000800007f */
[----:B-1----:R-:W-:Y:S05]  /*104f0*/  @!P0 BRA `(.L_x_320) ;  /* 0xfffffffc00f08947 */ /* 0x002fea000383ffff */
[----:B------:R-:W-:Y:S05]  /*10500*/  BRA `(.L_x_330) ;  /* 0xfffffffc002c7947 */ /* 0x000fea000383ffff */
.L_x_331:
[----:B------:R-:W-:-:S00]  /*10510*/  BRA `(.L_x_331) ;  /* 0xfffffffc00fc7947 */ /* 0x000fc0000383ffff */
[----:B------:R-:W-:-:S00]  /*10520*/  NOP ;  /* 0x0000000000007918 */ /* 0x000fc00000000000 */
        /* <DEDUP_REMOVED lines=13> */
.L_x_332:


//--------------------- .nv.shared._ZN7cutlass13device_kernelINS_4gemm6kernel13GemmUniversalIN4cute5tupleIJiiiiEEENS1_10collective13CollectiveMmaINS1_37MainloopSm90TmaGmmaWarpSpecializedFP8ILi3ENS5_IJNS4_1CILi2EEESB_NSA_ILi1EEEEEENS1_35KernelTmaWarpSpecializedCooperativeEEENS5_IJNSA_ILi128EEENSA_ILi256EEENSA_ILi32EEEEEENS_12float_e4m3_tENS5_IJlSC_lEEESK_SL_NS4_8TiledMMAINS4_8MMA_AtomIJNS4_4SM904GMMA31MMA_64x256x32_F32E4M3E4M3_SS_TNILNSP_7ScaleInE1ELSR_1EEEEEENS4_6LayoutINS5_IJSB_SC_SC_EEENS5_IJSC_NSA_ILi0EEESW_EEEEENS5_IJNS4_10UnderscoreESZ_SZ_EEEEENS4_23SM90_TMA_LOAD_MULTICASTENS4_14ComposedLayoutINS4_7SwizzleILi1ELi4ELi3EEENS4_18smem_ptr_flag_bitsILi8EEENSU_INS5_IJNSA_ILi8EEESI_EEENS5_IJSI_SC_EEEEEEEvNS4_8identityES12_S1C_vS1D_EENS_8epilogue10collective6detail29Sm90TmaWarpSpecializedAdapterINS1G_15DefaultEpilogueISK_SL_SL_NS1F_6thread17LinearCombinationISK_Li1EffLNS1K_9ScaleType4KindE0ELNS_15FloatRoundStyleE2ESK_EENS1_15EpilogueDefaultEEEEEvvEEEEvNT_6ParamsE --------------------------
	.section	.nv.shared._ZN7cutlass13device_kernelINS_4gemm6kernel13GemmUniversalIN4cute5tupleIJiiiiEEENS1_10collective13CollectiveMmaINS1_37MainloopSm90TmaGmmaWarpSpecializedFP8ILi3ENS5_IJNS4_1CILi2EEESB_NSA_ILi1EEEEEENS1_35KernelTmaWarpSpecializedCooperativeEEENS5_IJNSA_ILi128EEENSA_ILi256EEENSA_ILi32EEEEEENS_12float_e4m3_tENS5_IJlSC_lEEESK_SL_NS4_8TiledMMAINS4_8MMA_AtomIJNS4_4SM904GMMA31MMA_64x256x32_F32E4M3E4M3_SS_TNILNSP_7ScaleInE1ELSR_1EEEEEENS4_6LayoutINS5_IJSB_SC_SC_EEENS5_IJSC_NSA_ILi0EEESW_EEEEENS5_IJNS4_10UnderscoreESZ_SZ_EEEEENS4_23SM90_TMA_LOAD_MULTICASTENS4_14ComposedLayoutINS4_7SwizzleILi1ELi4ELi3EEENS4_18smem_ptr_flag_bitsILi8EEENSU_INS5_IJNSA_ILi8EEESI_EEENS5_IJSI_SC_EEEEEEEvNS4_8identityES12_S1C_vS1D_EENS_8epilogue10collective6detail29Sm90TmaWarpSpecializedAdapterINS1G_15DefaultEpilogueISK_SL_SL_NS1F_6thread17LinearCombinationISK_Li1EffLNS1K_9ScaleType4KindE0ELNS_15FloatRoundStyleE2ESK_EENS1_15EpilogueDefaultEEEEEvvEEEEvNT_6ParamsE,"aw",@nobits
	.sectionflags	@""
	.align	16
	.zero		1024


//--------------------- .nv.shared.reserved.0     --------------------------
	.section	.nv.shared.reserved.0,"aw",@nobits
	.weak		__nv_reservedSMEM_offset_0_alias
	.size		__nv_reservedSMEM_offset_0_alias, 0, 0
	.other		__nv_reservedSMEM_offset_0_alias,@"STO_CUDA_RESERVED_SHARED STV_DEFAULT"
__nv_reservedSMEM_offset_0_alias:
	.zero		0


//--------------------- .nv.global                --------------------------
	.section	.nv.global,"aw",@nobits
.nv.global:
	.type		_ZN39_INTERNAL_53c19f67_4_k_cu_b6d89db2_52164cute1_E,@object
	.size		_ZN39_INTERNAL_53c19f67_4_k_cu_b6d89db2_52164cute1_E,(_ZN39_INTERNAL_53c19f67_4_k_cu_b6d89db2_52164cuda3std3__45__cpo6cbeginE - _ZN39_INTERNAL_53c19f67_4_k_cu_b6d89db2_52164cute1_E)
_ZN39_INTERNAL_53c19f67_4_k_cu_b6d89db2_52164cute1_E:
	.zero		1
	.type		_ZN39_INTERNAL_53c19f67_4_k_cu_b6d89db2_52164cuda3std3__45__cpo6cbeginE,@object
	.size		_ZN39_INTERNAL_53c19f67_4_k_cu_b6d89db2_52164cuda3std3__45__cpo6cbeginE,(_ZN39_INTERNAL_53c19f67_4_k_cu_b6d89db2_52164cuda3std3__48in_placeE - _ZN39_INTERNAL_53c19f67_4_k_cu_b6d89db2_52164cuda3std3__45__cpo6cbeginE)
_ZN39_INTERNAL_53c19f67_4_k_cu_b6d89db2_52164cuda3std3__45__cpo6cbeginE:
	.zero		1
	.type		_ZN39_INTERNAL_53c19f67_4_k_cu_b6d89db2_52164cuda3std3__48in_placeE,@object
	.size		_ZN39_INTERNAL_53c19f67_4_k_cu_b6d89db2_52164cuda3std3__48in_placeE,(_ZN39_INTERNAL_53c19f67_4_k_cu_b6d89db2_52164cuda3std6ranges3__45__cpo9iter_moveE - _ZN39_INTERNAL_53c19f67_4_k_cu_b6d89db2_52164cuda3std3__48in_placeE)
_ZN39_INTERNAL_53c19f67_4_k_cu_b6d89db2_52164cuda3std3__48in_placeE:
	.zero		1
	.type		_ZN39_INTERNAL_53c19f67_4_k_cu_b6d89db2_52164cuda3std6ranges3__45__cpo9iter_moveE,@object
	.size		_ZN39_INTERNAL_53c19f67_4_k_cu_b6d89db2_52164cuda3std6ranges3__45__cpo9iter_moveE,(_ZN39_INTERNAL_53c19f67_4_k_cu_b6d89db2_52164cuda3std3__45__cpo5beginE - _ZN39_INTERNAL_53c19f67_4_k_cu_b6d89db2_52164cuda3std6ranges3__45__cpo9iter_moveE)
_ZN39_INTERNAL_53c19f67_4_k_cu_b6d89db2_52164cuda3std6ranges3__45__cpo9iter_moveE:
	.zero		1
	.type		_ZN39_INTERNAL_53c19f67_4_k_cu_b6d89db2_52164cuda3std3__45__cpo5beginE,@object
	.size		_ZN39_INTERNAL_53c19f67_4_k_cu_b6d89db2_52164cuda3std3__45__cpo5beginE,(_ZN39_INTERNAL_53c19f67_4_k_cu_b6d89db2_52164cuda3std3__441_GLOBAL__N__53c19f67_4_k_cu_b6d89db2_52166ignoreE - _ZN39_INTERNAL_53c19f67_4_k_cu_b6d89db2_52164cuda3std3__45__cpo5beginE)
_ZN39_INTERNAL_53c19f67_4_k_cu_b6d89db2_52164cuda3std3__45__cpo5beginE:
	.zero		1
	.type		_ZN39_INTERNAL_53c19f67_4_k_cu_b6d89db2_52164cuda3std3__441_GLOBAL__N__53c19f67_4_k_cu_b6d89db2_52166ignoreE,@object
	.size		_ZN39_INTERNAL_53c19f67_4_k_cu_b6d89db2_52164cuda3std3__441_GLOBAL__N__53c19f67_4_k_cu_b6d89db2_52166ignoreE,(_ZN39_INTERNAL_53c19f67_4_k_cu_b6d89db2_52164cute7productE - _ZN39_INTERNAL_53c19f67_4_k_cu_b6d89db2_52164cuda3std3__441_GLOBAL__N__53c19f67_4_k_cu_b6d89db2_52166ignoreE)
_ZN39_INTERNAL_53c19f67_4_k_cu_b6d89db2_52164cuda3std3__441_GLOBAL__N__53c19f67_4_k_cu_b6d89db2_52166ignoreE:
	.zero		1
	.type		_ZN39_INTERNAL_53c19f67_4_k_cu_b6d89db2_52164cute7productE,@object
	.size		_ZN39_INTERNAL_53c19f67_4_k_cu_b6d89db2_52164cute7productE,(_ZN39_INTERNAL_53c19f67_4_k_cu_b6d89db2_52164cuda3std3__45__cpo3endE - _ZN39_INTERNAL_53c19f67_4_k_cu_b6d89db2_52164cute7productE)
_ZN39_INTERNAL_53c19f67_4_k_cu_b6d89db2_52164cute7productE:
	.zero		1
	.type		_ZN39_INTERNAL_53c19f67_4_k_cu_b6d89db2_52164cuda3std3__45__cpo3endE,@object
	.size		_ZN39_INTERNAL_53c19f67_4_k_cu_b6d89db2_52164cuda3std3__45__cpo3endE,(_ZN39_INTERNAL_53c19f67_4_k_cu_b6d89db2_52164cuda3std3__419piecewise_constructE - _ZN39_INTERNAL_53c19f67_4_k_cu_b6d89db2_52164cuda3std3__45__cpo3endE)
_ZN39_INTERNAL_53c19f67_4_k_cu_b6d89db2_52164cuda3std3__45__cpo3endE:
	.zero		1
	.type		_ZN39_INTERNAL_53c19f67_4_k_cu_b6d89db2_52164cuda3std3__419piecewise_constructE,@object
	.size		_ZN39_INTERNAL_53c19f67_4_k_cu_b6d89db2_52164cuda3std3__419piecewise_constructE,(_ZN39_INTERNAL_53c19f67_4_k_cu_b6d89db2_52164cuda3std3__45__cpo4cendE - _ZN39_INTERNAL_53c19f67_4_k_cu_b6d89db2_52164cuda3std3__419piecewise_constructE)
_ZN39_INTERNAL_53c19f67_4_k_cu_b6d89db2_52164cuda3std3__419piecewise_constructE:
	.zero		1
	.type		_ZN39_INTERNAL_53c19f67_4_k_cu_b6d89db2_52164cuda3std3__45__cpo4cendE,@object
	.size		_ZN39_INTERNAL_53c19f67_4_k_cu_b6d89db2_52164cuda3std3__45__cpo4cendE,(_ZN39_INTERNAL_53c19f67_4_k_cu_b6d89db2_52164cuda3std6ranges3__45__cpo4swapE - _ZN39_INTERNAL_53c19f67_4_k_cu_b6d89db2_52164cuda3std3__45__cpo4cendE)
_ZN39_INTERNAL_53c19f67_4_k_cu_b6d89db2_52164cuda3std3__45__cpo4cendE:
	.zero		1
	.type		_ZN39_INTERNAL_53c19f67_4_k_cu_b6d89db2_52164cuda3std6ranges3__45__cpo4swapE,@object
	.size		_ZN39_INTERNAL_53c19f67_4_k_cu_b6d89db2_52164cuda3std6ranges3__45__cpo4swapE,(.L_7 - _ZN39_INTERNAL_53c19f67_4_k_cu_b6d89db2_52164cuda3std6ranges3__45__cpo4swapE)
_ZN39_INTERNAL_53c19f67_4_k_cu_b6d89db2_52164cuda3std6ranges3__45__cpo4swapE:
	.zero		1
.L_7:


//--------------------- .nv.constant0._ZN7cutlass13device_kernelINS_4gemm6kernel13GemmUniversalIN4cute5tupleIJiiiiEEENS1_10collective13CollectiveMmaINS1_37MainloopSm90TmaGmmaWarpSpecializedFP8ILi3ENS5_IJNS4_1CILi2EEESB_NSA_ILi1EEEEEENS1_35KernelTmaWarpSpecializedCooperativeEEENS5_IJNSA_ILi128EEENSA_ILi256EEENSA_ILi32EEEEEENS_12float_e4m3_tENS5_IJlSC_lEEESK_SL_NS4_8TiledMMAINS4_8MMA_AtomIJNS4_4SM904GMMA31MMA_64x256x32_F32E4M3E4M3_SS_TNILNSP_7ScaleInE1ELSR_1EEEEEENS4_6LayoutINS5_IJSB_SC_SC_EEENS5_IJSC_NSA_ILi0EEESW_EEEEENS5_IJNS4_10UnderscoreESZ_SZ_EEEEENS4_23SM90_TMA_LOAD_MULTICASTENS4_14ComposedLayoutINS4_7SwizzleILi1ELi4ELi3EEENS4_18smem_ptr_flag_bitsILi8EEENSU_INS5_IJNSA_ILi8EEESI_EEENS5_IJSI_SC_EEEEEEEvNS4_8identityES12_S1C_vS1D_EENS_8epilogue10collective6detail29Sm90TmaWarpSpecializedAdapterINS1G_15DefaultEpilogueISK_SL_SL_NS1F_6thread17LinearCombinationISK_Li1EffLNS1K_9ScaleType4KindE0ELNS_15FloatRoundStyleE2ESK_EENS1_15EpilogueDefaultEEEEEvvEEEEvNT_6ParamsE --------------------------
	.section	.nv.constant0._ZN7cutlass13device_kernelINS_4gemm6kernel13GemmUniversalIN4cute5tupleIJiiiiEEENS1_10collective13CollectiveMmaINS1_37MainloopSm90TmaGmmaWarpSpecializedFP8ILi3ENS5_IJNS4_1CILi2EEESB_NSA_ILi1EEEEEENS1_35KernelTmaWarpSpecializedCooperativeEEENS5_IJNSA_ILi128EEENSA_ILi256EEENSA_ILi32EEEEEENS_12float_e4m3_tENS5_IJlSC_lEEESK_SL_NS4_8TiledMMAINS4_8MMA_AtomIJNS4_4SM904GMMA31MMA_64x256x32_F32E4M3E4M3_SS_TNILNSP_7ScaleInE1ELSR_1EEEEEENS4_6LayoutINS5_IJSB_SC_SC_EEENS5_IJSC_NSA_ILi0EEESW_EEEEENS5_IJNS4_10UnderscoreESZ_SZ_EEEEENS4_23SM90_TMA_LOAD_MULTICASTENS4_14ComposedLayoutINS4_7SwizzleILi1ELi4ELi3EEENS4_18smem_ptr_flag_bitsILi8EEENSU_INS5_IJNSA_ILi8EEESI_EEENS5_IJSI_SC_EEEEEEEvNS4_8identityES12_S1C_vS1D_EENS_8epilogue10collective6detail29Sm90TmaWarpSpecializedAdapterINS1G_15DefaultEpilogueISK_SL_SL_NS1F_6thread17LinearCombinationISK_Li1EffLNS1K_9ScaleType4KindE0ELNS_15FloatRoundStyleE2ESK_EENS1_15EpilogueDefaultEEEEEvvEEEEvNT_6ParamsE,"a",@progbits
	.sectionflags	@""
	.align	4
.nv.constant0._ZN7cutlass13device_kernelINS_4gemm6kernel13GemmUniversalIN4cute5tupleIJiiiiEEENS1_10collective13CollectiveMmaINS1_37MainloopSm90TmaGmmaWarpSpecializedFP8ILi3ENS5_IJNS4_1CILi2EEESB_NSA_ILi1EEEEEENS1_35KernelTmaWarpSpecializedCooperativeEEENS5_IJNSA_ILi128EEENSA_ILi256EEENSA_ILi32EEEEEENS_12float_e4m3_tENS5_IJlSC_lEEESK_SL_NS4_8TiledMMAINS4_8MMA_AtomIJNS4_4SM904GMMA31MMA_64x256x32_F32E4M3E4M3_SS_TNILNSP_7ScaleInE1ELSR_1EEEEEENS4_6LayoutINS5_IJSB_SC_SC_EEENS5_IJSC_NSA_ILi0EEESW_EEEEENS5_IJNS4_10UnderscoreESZ_SZ_EEEEENS4_23SM90_TMA_LOAD_MULTICASTENS4_14ComposedLayoutINS4_7SwizzleILi1ELi4ELi3EEENS4_18smem_ptr_flag_bitsILi8EEENSU_INS5_IJNSA_ILi8EEESI_EEENS5_IJSI_SC_EEEEEEEvNS4_8identityES12_S1C_vS1D_EENS_8epilogue10collective6detail29Sm90TmaWarpSpecializedAdapterINS1G_15DefaultEpilogueISK_SL_SL_NS1F_6thread17LinearCombinationISK_Li1EffLNS1K_9ScaleType4KindE0ELNS_15FloatRoundStyleE2ESK_EENS1_15EpilogueDefaultEEEEEvvEEEEvNT_6ParamsE:
	.zero		1664


//--------------------- SYMBOLS --------------------------

	.type		.nv.reservedSmem.offset0,@object
	.size		.nv.reservedSmem.offset0,0x4
